// auto-generated by cutlass_sweep.gemm — config: {"arch": "sm_90", "cluster_m": 1, "cluster_n": 4, "dtype": "bf16", "dtype_b": "bf16", "layout": "nt", "stages": 0, "tile_k": 32, "tile_m": 256, "tile_n": 256}
#include "cutlass/cutlass.h"
#include "cutlass/gemm/collective/collective_builder.hpp"
#include "cutlass/gemm/device/gemm_universal_adapter.h"
#include "cutlass/gemm/kernel/gemm_universal.hpp"
#include "cutlass/epilogue/collective/collective_builder.hpp"

using ElemA = cutlass::bfloat16_t;
using ElemB = cutlass::bfloat16_t;
using ElemCD = cutlass::bfloat16_t;
using Acc  = float;
using TileShape    = cute::Shape<cute::_256, cute::_256, cute::_32>;
using ClusterShape = cute::Shape<cute::_1, cute::_4, cute::_1>;

using CollectiveEpilogue = typename cutlass::epilogue::collective::CollectiveBuilder<
    cutlass::arch::Sm90, cutlass::arch::OpClassTensorOp,
    TileShape, ClusterShape,
    cutlass::epilogue::collective::EpilogueTileAuto,
    Acc, Acc,
    ElemCD, cutlass::layout::RowMajor, 128 / cutlass::sizeof_bits<ElemCD>::value,
    ElemCD, cutlass::layout::RowMajor, 128 / cutlass::sizeof_bits<ElemCD>::value,
    cutlass::epilogue::collective::EpilogueScheduleAuto
  >::CollectiveOp;

using CollectiveMainloop = typename cutlass::gemm::collective::CollectiveBuilder<
    cutlass::arch::Sm90, cutlass::arch::OpClassTensorOp,
    ElemA, cutlass::layout::RowMajor, 128 / cutlass::sizeof_bits<ElemA>::value,
    ElemB, cutlass::layout::ColumnMajor, 128 / cutlass::sizeof_bits<ElemB>::value,
    Acc,
    TileShape, ClusterShape,
    cutlass::gemm::collective::StageCountAutoCarveout<static_cast<int>(sizeof(typename CollectiveEpilogue::SharedStorage))>,
    cutlass::gemm::collective::KernelScheduleAuto
  >::CollectiveOp;

using GemmKernel = cutlass::gemm::kernel::GemmUniversal<
    cute::Shape<int,int,int,int>,
    CollectiveMainloop,
    CollectiveEpilogue
>;
using Gemm = cutlass::gemm::device::GemmUniversalAdapter<GemmKernel>;

// Force the device kernel symbol into the cubin without needing a host main.
auto* _anchor = &cutlass::device_kernel<GemmKernel>;


// ===== COMPILED SASS (sm_90a) =====

	.target	sm_90a

	.elftype	@"ET_EXEC"


//--------------------- .note.nv.tkinfo           --------------------------
	.section	.note.nv.tkinfo,"",@"SHT_NOTE"
	.sectionflags	@"SHF_NOTE_NV_TKINFO"
	.tkinfo
        /*0018*/ 	.word	0x00000002
        /*0030*/ 	.string	""
        /*0030*/ 	.string	"ptxas"
        /*0030*/ 	.string	"Cuda compilation tools, release 13.0, V13.0.88"
        /*0030*/ 	.string	"Build cuda_13.0.r13.0/compiler.36424714_0"
        /*0030*/ 	.string	"-arch sm_90a -m 64 "



//--------------------- .note.nv.cuinfo           --------------------------
	.section	.note.nv.cuinfo,"",@"SHT_NOTE"
	.sectionflags	@"SHF_NOTE_NV_CUINFO"
        /*0018*/ 	.short	0x0002
        /*001a*/ 	.short	0x005a
        /*001c*/ 	.short	0x0082
	.zero		2


//--------------------- .nv.info                  --------------------------
	.section	.nv.info,"",@"SHT_CUDA_INFO"
	.align	4


	//----- nvinfo : EIATTR_REGCOUNT
	.align		4
        /*0000*/ 	.byte	0x04, 0x2f
        /*0002*/ 	.short	(.L_15 - .L_14)
	.align		4
.L_14:
        /*0004*/ 	.word	index@(_ZN7cutlass13device_kernelINS_4gemm6kernel13GemmUniversalIN4cute5tupleIJiiiiEEENS1_10collective13CollectiveMmaINS1_34MainloopSm90TmaGmmaWarpSpecializedILi7ENS5_IJNS4_1CILi1EEENSA_ILi4EEESB_EEENS1_35KernelTmaWarpSpecializedCooperativeEEENS5_IJNSA_ILi256EEESG_NSA_ILi32EEEEEENS_10bfloat16_tENS5_IJlSB_lEEESJ_SK_NS4_8TiledMMAINS4_8MMA_AtomIJNS4_4SM904GMMA28MMA_64x256x16_F32BF16BF16_SSILNSO_5MajorE0ELSQ_0ELNSO_7ScaleInE1ELSR_1EEEEEENS4_6LayoutINS5_IJNSA_ILi2EEESB_SB_EEENS5_IJSB_NSA_ILi0EEESX_EEEEENS5_IJNS4_10UnderscoreES10_S10_EEEEENS4_23SM90_TMA_LOAD_MULTICASTENS4_14ComposedLayoutINS4_7SwizzleILi2ELi4ELi3EEENS4_18smem_ptr_flag_bitsILi16EEENSU_INS5_IJNSA_ILi8EEESH_EEENS5_IJSH_SB_EEEEEEEvNS4_8identityENS4_13SM90_TMA_LOADES1D_vS1E_EENS_8epilogue10collective6detail29Sm90TmaWarpSpecializedAdapterINS1I_15DefaultEpilogueISJ_SK_SK_NS1H_6thread17LinearCombinationISJ_Li1EffLNS1M_9ScaleType4KindE0ELNS_15FloatRoundStyleE2ESJ_EENS1_15EpilogueDefaultEEEEEvvEEEEvNT_6ParamsE)
        /*0008*/ 	.word	0x000000a8


	//----- nvinfo : EIATTR_FRAME_SIZE
	.align		4
.L_15:
        /*000c*/ 	.byte	0x04, 0x11
        /*000e*/ 	.short	(.L_17 - .L_16)
	.align		4
.L_16:
        /*0010*/ 	.word	index@(_ZN7cutlass13device_kernelINS_4gemm6kernel13GemmUniversalIN4cute5tupleIJiiiiEEENS1_10collective13CollectiveMmaINS1_34MainloopSm90TmaGmmaWarpSpecializedILi7ENS5_IJNS4_1CILi1EEENSA_ILi4EEESB_EEENS1_35KernelTmaWarpSpecializedCooperativeEEENS5_IJNSA_ILi256EEESG_NSA_ILi32EEEEEENS_10bfloat16_tENS5_IJlSB_lEEESJ_SK_NS4_8TiledMMAINS4_8MMA_AtomIJNS4_4SM904GMMA28MMA_64x256x16_F32BF16BF16_SSILNSO_5MajorE0ELSQ_0ELNSO_7ScaleInE1ELSR_1EEEEEENS4_6LayoutINS5_IJNSA_ILi2EEESB_SB_EEENS5_IJSB_NSA_ILi0EEESX_EEEEENS5_IJNS4_10UnderscoreES10_S10_EEEEENS4_23SM90_TMA_LOAD_MULTICASTENS4_14ComposedLayoutINS4_7SwizzleILi2ELi4ELi3EEENS4_18smem_ptr_flag_bitsILi16EEENSU_INS5_IJNSA_ILi8EEESH_EEENS5_IJSH_SB_EEEEEEEvNS4_8identityENS4_13SM90_TMA_LOADES1D_vS1E_EENS_8epilogue10collective6detail29Sm90TmaWarpSpecializedAdapterINS1I_15DefaultEpilogueISJ_SK_SK_NS1H_6thread17LinearCombinationISJ_Li1EffLNS1M_9ScaleType4KindE0ELNS_15FloatRoundStyleE2ESJ_EENS1_15EpilogueDefaultEEEEEvvEEEEvNT_6ParamsE)
        /*0014*/ 	.word	0x000004c0


	//----- nvinfo : EIATTR_MIN_STACK_SIZE
	.align		4
.L_17:
        /*0018*/ 	.byte	0x04, 0x12
        /*001a*/ 	.short	(.L_19 - .L_18)
	.align		4
.L_18:
        /*001c*/ 	.word	index@(_ZN7cutlass13device_kernelINS_4gemm6kernel13GemmUniversalIN4cute5tupleIJiiiiEEENS1_10collective13CollectiveMmaINS1_34MainloopSm90TmaGmmaWarpSpecializedILi7ENS5_IJNS4_1CILi1EEENSA_ILi4EEESB_EEENS1_35KernelTmaWarpSpecializedCooperativeEEENS5_IJNSA_ILi256EEESG_NSA_ILi32EEEEEENS_10bfloat16_tENS5_IJlSB_lEEESJ_SK_NS4_8TiledMMAINS4_8MMA_AtomIJNS4_4SM904GMMA28MMA_64x256x16_F32BF16BF16_SSILNSO_5MajorE0ELSQ_0ELNSO_7ScaleInE1ELSR_1EEEEEENS4_6LayoutINS5_IJNSA_ILi2EEESB_SB_EEENS5_IJSB_NSA_ILi0EEESX_EEEEENS5_IJNS4_10UnderscoreES10_S10_EEEEENS4_23SM90_TMA_LOAD_MULTICASTENS4_14ComposedLayoutINS4_7SwizzleILi2ELi4ELi3EEENS4_18smem_ptr_flag_bitsILi16EEENSU_INS5_IJNSA_ILi8EEESH_EEENS5_IJSH_SB_EEEEEEEvNS4_8identityENS4_13SM90_TMA_LOADES1D_vS1E_EENS_8epilogue10collective6detail29Sm90TmaWarpSpecializedAdapterINS1I_15DefaultEpilogueISJ_SK_SK_NS1H_6thread17LinearCombinationISJ_Li1EffLNS1M_9ScaleType4KindE0ELNS_15FloatRoundStyleE2ESJ_EENS1_15EpilogueDefaultEEEEEvvEEEEvNT_6ParamsE)
        /*0020*/ 	.word	0x000004c0
.L_19:


//--------------------- .nv.compat                --------------------------
	.section	.nv.compat,"",@"SHT_CUDA_COMPAT_INFO"
	.align	4
        /*0000*/ 	.byte	0x02, 0x09, 0x01, 0x00, 0x02, 0x02, 0x04, 0x00, 0x02, 0x05, 0x05, 0x00, 0x03, 0x07, 0x01, 0x01
        /*0010*/ 	.byte	0x02, 0x03, 0x01, 0x00, 0x02, 0x06, 0x01, 0x00, 0x04, 0x0b, 0x08, 0x00, 0x00, 0x00, 0x00, 0x00
        /*0020*/ 	.byte	0x00, 0x00, 0x00, 0x00


//--------------------- .nv.info._ZN7cutlass13device_kernelINS_4gemm6kernel13GemmUniversalIN4cute5tupleIJiiiiEEENS1_10collective13CollectiveMmaINS1_34MainloopSm90TmaGmmaWarpSpecializedILi7ENS5_IJNS4_1CILi1EEENSA_ILi4EEESB_EEENS1_35KernelTmaWarpSpecializedCooperativeEEENS5_IJNSA_ILi256EEESG_NSA_ILi32EEEEEENS_10bfloat16_tENS5_IJlSB_lEEESJ_SK_NS4_8TiledMMAINS4_8MMA_AtomIJNS4_4SM904GMMA28MMA_64x256x16_F32BF16BF16_SSILNSO_5MajorE0ELSQ_0ELNSO_7ScaleInE1ELSR_1EEEEEENS4_6LayoutINS5_IJNSA_ILi2EEESB_SB_EEENS5_IJSB_NSA_ILi0EEESX_EEEEENS5_IJNS4_10UnderscoreES10_S10_EEEEENS4_23SM90_TMA_LOAD_MULTICASTENS4_14ComposedLayoutINS4_7SwizzleILi2ELi4ELi3EEENS4_18smem_ptr_flag_bitsILi16EEENSU_INS5_IJNSA_ILi8EEESH_EEENS5_IJSH_SB_EEEEEEEvNS4_8identityENS4_13SM90_TMA_LOADES1D_vS1E_EENS_8epilogue10collective6detail29Sm90TmaWarpSpecializedAdapterINS1I_15DefaultEpilogueISJ_SK_SK_NS1H_6thread17LinearCombinationISJ_Li1EffLNS1M_9ScaleType4KindE0ELNS_15FloatRoundStyleE2ESJ_EENS1_15EpilogueDefaultEEEEEvvEEEEvNT_6ParamsE --------------------------
	.section	.nv.info._ZN7cutlass13device_kernelINS_4gemm6kernel13GemmUniversalIN4cute5tupleIJiiiiEEENS1_10collective13CollectiveMmaINS1_34MainloopSm90TmaGmmaWarpSpecializedILi7ENS5_IJNS4_1CILi1EEENSA_ILi4EEESB_EEENS1_35KernelTmaWarpSpecializedCooperativeEEENS5_IJNSA_ILi256EEESG_NSA_ILi32EEEEEENS_10bfloat16_tENS5_IJlSB_lEEESJ_SK_NS4_8TiledMMAINS4_8MMA_AtomIJNS4_4SM904GMMA28MMA_64x256x16_F32BF16BF16_SSILNSO_5MajorE0ELSQ_0ELNSO_7ScaleInE1ELSR_1EEEEEENS4_6LayoutINS5_IJNSA_ILi2EEESB_SB_EEENS5_IJSB_NSA_ILi0EEESX_EEEEENS5_IJNS4_10UnderscoreES10_S10_EEEEENS4_23SM90_TMA_LOAD_MULTICASTENS4_14ComposedLayoutINS4_7SwizzleILi2ELi4ELi3EEENS4_18smem_ptr_flag_bitsILi16EEENSU_INS5_IJNSA_ILi8EEESH_EEENS5_IJSH_SB_EEEEEEEvNS4_8identityENS4_13SM90_TMA_LOADES1D_vS1E_EENS_8epilogue10collective6detail29Sm90TmaWarpSpecializedAdapterINS1I_15DefaultEpilogueISJ_SK_SK_NS1H_6thread17LinearCombinationISJ_Li1EffLNS1M_9ScaleType4KindE0ELNS_15FloatRoundStyleE2ESJ_EENS1_15EpilogueDefaultEEEEEvvEEEEvNT_6ParamsE,"",@"SHT_CUDA_INFO"
	.sectionflags	@""
	.align	4


	//----- nvinfo : EIATTR_CUDA_API_VERSION
	.align		4
        /*0000*/ 	.byte	0x04, 0x37
        /*0002*/ 	.short	(.L_21 - .L_20)
.L_20:
        /*0004*/ 	.word	0x00000082


	//----- nvinfo : EIATTR_KPARAM_INFO
	.align		4
.L_21:
        /*0008*/ 	.byte	0x04, 0x17
        /*000a*/ 	.short	(.L_23 - .L_22)
.L_22:
        /*000c*/ 	.word	0x00000000
        /*0010*/ 	.short	0x0000
        /*0012*/ 	.short	0x0070
        /*0014*/ 	.byte	0x00, 0xf0, 0x01, 0x10


	//----- nvinfo : EIATTR_SPARSE_MMA_MASK
	.align		4
.L_23:
        /*0018*/ 	.byte	0x03, 0x50
        /*001a*/ 	.short	0x0000


	//----- nvinfo : EIATTR_MAXREG_COUNT
	.align		4
        /*001c*/ 	.byte	0x03, 0x1b
        /*001e*/ 	.short	0x00a8


	//----- nvinfo : EIATTR_NUM_BARRIERS
	.align		4
        /*0020*/ 	.byte	0x02, 0x4c
        /*0022*/ 	.byte	0x01
	.zero		1


	//----- nvinfo : EIATTR_EXTERNS
	.align		4
        /*0024*/ 	.byte	0x04, 0x0f
        /*0026*/ 	.short	(.L_25 - .L_24)


	//   ....[0]....
	.align		4
.L_24:
        /*0028*/ 	.word	index@(__assertfail)


	//----- nvinfo : EIATTR_ANNOTATIONS
	.align		4
.L_25:
        /*002c*/ 	.byte	0x04, 0x55
        /*002e*/ 	.short	(.L_27 - .L_26)


	//   ....[0]....
.L_26:
        /*0030*/ 	.word	0x00000001
        /*0034*/ 	.byte	0xe0, 0x09, 0x00, 0x00, 0x01, 0x00, 0x00, 0x00, 0x00, 0x0a, 0x00, 0x00, 0x01, 0x00, 0x00, 0x00
        /* <DEDUP_REMOVED lines=380> */
        /*1804*/ 	.byte	0x00, 0x78, 0x01, 0x00


	//----- nvinfo : EIATTR_MERCURY_ISA_VERSION
	.align		4
.L_27:
        /*1808*/ 	.byte	0x03, 0x5f
        /*180a*/ 	.short	0x0101


	//----- nvinfo : EIATTR_INT_WARP_WIDE_INSTR_OFFSETS
	.align		4
        /*180c*/ 	.byte	0x04, 0x31
        /*180e*/ 	.short	(.L_29 - .L_28)


	//   ....[0]....
.L_28:
        /*1810*/ 	.word	0x000005b0


	//   ....[1]....
        /*1814*/ 	.word	0x00000660


	//   ....[2]....
        /*1818*/ 	.word	0x00000740


	//----- nvinfo : EIATTR_COOP_GROUP_MASK_REGIDS
	.align		4
.L_29:
        /*181c*/ 	.byte	0x04, 0x29
        /*181e*/ 	.short	(.L_31 - .L_30)


	//   ....[0]....
.L_30:
        /*1820*/ 	.word	0xffffffff


	//   ....[1]....
        /*1824*/ 	.word	0xffffffff


	//   ....[2]....
        /*1828*/ 	.word	0xffffffff


	//   ....[3]....
        /*182c*/ 	.word	0xffffffff


	//   ....[4]....
        /*1830*/ 	.word	0xffffffff


	//   ....[5]....
        /*1834*/ 	.word	0xffffffff


	//----- nvinfo : EIATTR_COOP_GROUP_INSTR_OFFSETS
	.align		4
.L_31:
        /*1838*/ 	.byte	0x04, 0x28
        /*183a*/ 	.short	(.L_33 - .L_32)


	//   ....[0]....
.L_32:
        /*183c*/ 	.word	0x00000070


	//   ....[1]....
        /*1840*/ 	.word	0x00000080


	//   ....[2]....
        /*1844*/ 	.word	0x000001a0


	//   ....[3]....
        /*1848*/ 	.word	0x00000420


	//   ....[4]....
        /*184c*/ 	.word	0x00000830


	//   ....[5]....
        /*1850*/ 	.word	0x00001400


	//----- nvinfo : EIATTR_REG_RECONFIG
	.align		4
.L_33:
        /*1854*/ 	.byte	0x01, 0x54
	.zero		2


	//----- nvinfo : EIATTR_SYSCALL_OFFSETS
	.align		4
        /*1858*/ 	.byte	0x04, 0x46
        /*185a*/ 	.short	(.L_35 - .L_34)


	//   ....[0]....
.L_34:
        /*185c*/ 	.word	0x000015b0


	//----- nvinfo : EIATTR_MBARRIER_INSTR_OFFSETS
	.align		4
.L_35:
        /*1860*/ 	.byte	0x04, 0x39
        /*1862*/ 	.short	(.L_37 - .L_36)


	//   ....[0]....
.L_36:
        /*1864*/ 	.word	0x00000320
        /*1868*/ 	.word	0x000000ff
        /*186c*/ 	.word	0x00000000
        /*1870*/ 	.short	0x0100
        /*1872*/ 	.byte	0x08
	.zero		1


	//   ....[1]....
        /*1874*/ 	.word	0x00000330
        /*1878*/ 	.word	0x000000ff
        /*187c*/ 	.word	0x00000038
        /*1880*/ 	.short	0x0100
        /*1882*/ 	.byte	0x08
	.zero		1


	//   ....[2]....
        /*1884*/ 	.word	0x00000340
        /*1888*/ 	.word	0x000000ff
        /*188c*/ 	.word	0x00000008
        /*1890*/ 	.short	0x0100
        /*1892*/ 	.byte	0x08
	.zero		1


	//   ....[3]....
        /*1894*/ 	.word	0x00000350
        /*1898*/ 	.word	0x000000ff
        /*189c*/ 	.word	0x00000040
        /*18a0*/ 	.short	0x0100
        /*18a2*/ 	.byte	0x08
	.zero		1


	//   ....[4]....
        /*18a4*/ 	.word	0x00000360
        /*18a8*/ 	.word	0x000000ff
        /*18ac*/ 	.word	0x00000010
        /*18b0*/ 	.short	0x0100
        /*18b2*/ 	.byte	0x08
	.zero		1


	//   ....[5]....
        /*18b4*/ 	.word	0x00000370
        /*18b8*/ 	.word	0x000000ff
        /*18bc*/ 	.word	0x00000048
        /*18c0*/ 	.short	0x0100
        /*18c2*/ 	.byte	0x08
	.zero		1


	//   ....[6]....
        /*18c4*/ 	.word	0x00000380
        /*18c8*/ 	.word	0x000000ff
        /*18cc*/ 	.word	0x00000018
        /*18d0*/ 	.short	0x0100
        /*18d2*/ 	.byte	0x08
	.zero		1


	//   ....[7]....
        /*18d4*/ 	.word	0x00000390
        /*18d8*/ 	.word	0x000000ff
        /*18dc*/ 	.word	0x00000050
        /*18e0*/ 	.short	0x0100
        /*18e2*/ 	.byte	0x08
	.zero		1


	//   ....[8]....
        /*18e4*/ 	.word	0x000003a0
        /*18e8*/ 	.word	0x000000ff
        /*18ec*/ 	.word	0x00000020
        /*18f0*/ 	.short	0x0100
        /*18f2*/ 	.byte	0x08
	.zero		1


	//   ....[9]....
        /*18f4*/ 	.word	0x000003b0
        /*18f8*/ 	.word	0x000000ff
        /*18fc*/ 	.word	0x00000058
        /*1900*/ 	.short	0x0100
        /*1902*/ 	.byte	0x08
	.zero		1


	//   ....[10]....
        /*1904*/ 	.word	0x000003c0
        /*1908*/ 	.word	0x000000ff
        /*190c*/ 	.word	0x00000028
        /*1910*/ 	.short	0x0100
        /*1912*/ 	.byte	0x08
	.zero		1


	//   ....[11]....
        /*1914*/ 	.word	0x000003d0
        /*1918*/ 	.word	0x000000ff
        /*191c*/ 	.word	0x00000060
        /*1920*/ 	.short	0x0100
        /*1922*/ 	.byte	0x08
	.zero		1


	//   ....[12]....
        /*1924*/ 	.word	0x000003e0
        /*1928*/ 	.word	0x000000ff
        /*192c*/ 	.word	0x00000030
        /*1930*/ 	.short	0x0100
        /*1932*/ 	.byte	0x08
	.zero		1


	//   ....[13]....
        /*1934*/ 	.word	0x000003f0
        /*1938*/ 	.word	0x000000ff
        /*193c*/ 	.word	0x00000068
        /*1940*/ 	.short	0x0100
        /*1942*/ 	.byte	0x08
	.zero		1


	//   ....[14]....
        /*1944*/ 	.word	0x000007b0
        /*1948*/ 	.word	0x000000ff
        /*194c*/ 	.word	0x00000080
        /*1950*/ 	.short	0x0100
        /*1952*/ 	.byte	0x07
	.zero		1


	//   ....[15]....
        /*1954*/ 	.word	0x000007e0
        /*1958*/ 	.word	0x000000ff
        /*195c*/ 	.word	0x00000088
        /*1960*/ 	.short	0x0100
        /*1962*/ 	.byte	0x07
	.zero		1


	//   ....[16]....
        /*1964*/ 	.word	0x00001690
        /*1968*/ 	.word	0x00000004
        /*196c*/ 	.word	0x00000000
        /*1970*/ 	.short	0x010a
        /*1972*/ 	.byte	0x3f
	.zero		1


	//   ....[17]....
        /*1974*/ 	.word	0x000016d0
        /*1978*/ 	.word	0x00000004
        /*197c*/ 	.word	0x00000000
        /*1980*/ 	.short	0x010a
        /*1982*/ 	.byte	0x3f
	.zero		1


	//   ....[18]....
        /*1984*/ 	.word	0x00002c60
        /*1988*/ 	.word	0x00000005
        /*198c*/ 	.word	0x00000000
        /*1990*/ 	.short	0x010a
        /*1992*/ 	.byte	0x3f
	.zero		1


	//   ....[19]....
        /*1994*/ 	.word	0x00002ca0
        /*1998*/ 	.word	0x00000005
        /*199c*/ 	.word	0x00000000
        /*19a0*/ 	.short	0x010a
        /*19a2*/ 	.byte	0x3f
	.zero		1


	//   ....[20]....
        /*19a4*/ 	.word	0x00004cc0
        /*19a8*/ 	.word	0x00000005
        /*19ac*/ 	.word	0x00000000
        /*19b0*/ 	.short	0x0101
        /*19b2*/ 	.byte	0x3f
	.zero		1


	//   ....[21]....
        /*19b4*/ 	.word	0x00004ef0
        /*19b8*/ 	.word	0x00000000
        /*19bc*/ 	.word	0x00000000
        /*19c0*/ 	.short	0x0101
        /*19c2*/ 	.byte	0x3f
	.zero		1


	//   ....[22]....
        /*19c4*/ 	.word	0x00017340
        /*19c8*/ 	.word	0x00000008
        /*19cc*/ 	.word	0x00000038
        /*19d0*/ 	.short	0x010a
        /*19d2*/ 	.byte	0x3f
	.zero		1


	//   ....[23]....
        /*19d4*/ 	.word	0x00017770
        /*19d8*/ 	.word	0x00000009
        /*19dc*/ 	.word	0x00000088
        /*19e0*/ 	.short	0x0101
        /*19e2*/ 	.byte	0x3f
	.zero		1


	//   ....[24]....
        /*19e4*/ 	.word	0x00017f00
        /*19e8*/ 	.word	0x00000005
        /*19ec*/ 	.word	0x00000000
        /*19f0*/ 	.short	0x010a
        /*19f2*/ 	.byte	0x3f
	.zero		1


	//   ....[25]....
        /*19f4*/ 	.word	0x00017f90
        /*19f8*/ 	.word	0x00000005
        /*19fc*/ 	.word	0x00000000
        /*1a00*/ 	.short	0x010a
        /*1a02*/ 	.byte	0x3f
	.zero		1


	//   ....[26]....
        /*1a04*/ 	.word	0x00018020
        /*1a08*/ 	.word	0x00000005
        /*1a0c*/ 	.word	0x00000000
        /*1a10*/ 	.short	0x010a
        /*1a12*/ 	.byte	0x3f
	.zero		1


	//   ....[27]....
        /*1a14*/ 	.word	0x000180b0
        /*1a18*/ 	.word	0x00000005
        /*1a1c*/ 	.word	0x00000000
        /*1a20*/ 	.short	0x010a
        /*1a22*/ 	.byte	0x3f
	.zero		1


	//   ....[28]....
        /*1a24*/ 	.word	0x00018140
        /*1a28*/ 	.word	0x00000005
        /*1a2c*/ 	.word	0x00000000
        /*1a30*/ 	.short	0x010a
        /*1a32*/ 	.byte	0x3f
	.zero		1


	//   ....[29]....
        /*1a34*/ 	.word	0x000181d0
        /*1a38*/ 	.word	0x00000005
        /*1a3c*/ 	.word	0x00000000
        /*1a40*/ 	.short	0x010a
        /*1a42*/ 	.byte	0x3f
	.zero		1


	//   ....[30]....
        /*1a44*/ 	.word	0x00018260
        /*1a48*/ 	.word	0x00000003
        /*1a4c*/ 	.word	0x00000000
        /*1a50*/ 	.short	0x010a
        /*1a52*/ 	.byte	0x3f
	.zero		1


	//   ....[31]....
        /*1a54*/ 	.word	0x000182c0
        /*1a58*/ 	.word	0x00000004
        /*1a5c*/ 	.word	0x00000000
        /*1a60*/ 	.short	0x010a
        /*1a62*/ 	.byte	0x3f
	.zero		1


	//   ....[32]....
        /*1a64*/ 	.word	0x00018310
        /*1a68*/ 	.word	0x00000005
        /*1a6c*/ 	.word	0x00000000
        /*1a70*/ 	.short	0x010a
        /*1a72*/ 	.byte	0x3f
	.zero		1


	//   ....[33]....
        /*1a74*/ 	.word	0x000183e0
        /*1a78*/ 	.word	0x00000008
        /*1a7c*/ 	.word	0x00000038
        /*1a80*/ 	.short	0x010a
        /*1a82*/ 	.byte	0x3f
	.zero		1


	//   ....[34]....
        /*1a84*/ 	.word	0x000184b0
        /*1a88*/ 	.word	0x00000005
        /*1a8c*/ 	.word	0x00000000
        /*1a90*/ 	.short	0x010a
        /*1a92*/ 	.byte	0x3f
	.zero		1


	//   ....[35]....
        /*1a94*/ 	.word	0x00018500
        /*1a98*/ 	.word	0x00000005
        /*1a9c*/ 	.word	0x00000000
        /*1aa0*/ 	.short	0x010a
        /*1aa2*/ 	.byte	0x3f
	.zero		1


	//   ....[36]....
        /*1aa4*/ 	.word	0x00018550
        /*1aa8*/ 	.word	0x00000005
        /*1aac*/ 	.word	0x00000000
        /*1ab0*/ 	.short	0x010a
        /*1ab2*/ 	.byte	0x3f
	.zero		1


	//   ....[37]....
        /*1ab4*/ 	.word	0x000185a0
        /*1ab8*/ 	.word	0x00000005
        /*1abc*/ 	.word	0x00000000
        /*1ac0*/ 	.short	0x010a
        /*1ac2*/ 	.byte	0x3f
	.zero		1


	//   ....[38]....
        /*1ac4*/ 	.word	0x000185f0
        /*1ac8*/ 	.word	0x00000005
        /*1acc*/ 	.word	0x00000000
        /*1ad0*/ 	.short	0x010a
        /*1ad2*/ 	.byte	0x3f
	.zero		1


	//   ....[39]....
        /*1ad4*/ 	.word	0x00018640
        /*1ad8*/ 	.word	0x00000005
        /*1adc*/ 	.word	0x00000000
        /*1ae0*/ 	.short	0x010a
        /*1ae2*/ 	.byte	0x3f
	.zero		1


	//----- nvinfo : EIATTR_NUM_MBARRIERS
	.align		4
.L_37:
        /*1ae4*/ 	.byte	0x03, 0x38
        /*1ae6*/ 	.short	0x0010


	//----- nvinfo : EIATTR_EXIT_INSTR_OFFSETS
	.align		4
        /*1ae8*/ 	.byte	0x04, 0x1c
        /*1aea*/ 	.short	(.L_39 - .L_38)


	//   ....[0]....
.L_38:
        /*1aec*/ 	.word	0x00000a90


	//   ....[1]....
        /*1af0*/ 	.word	0x00001320


	//   ....[2]....
        /*1af4*/ 	.word	0x000169a0


	//   ....[3]....
        /*1af8*/ 	.word	0x00016fc0


	//   ....[4]....
        /*1afc*/ 	.word	0x000182b0


	//----- nvinfo : EIATTR_MAX_THREADS
	.align		4
.L_39:
        /*1b00*/ 	.byte	0x04, 0x05
        /*1b02*/ 	.short	(.L_41 - .L_40)
.L_40:
        /*1b04*/ 	.word	0x00000180
        /*1b08*/ 	.word	0x00000001
        /*1b0c*/ 	.word	0x00000001


	//----- nvinfo : EIATTR_CRS_STACK_SIZE
	.align		4
.L_41:
        /*1b10*/ 	.byte	0x04, 0x1e
        /*1b12*/ 	.short	(.L_43 - .L_42)
.L_42:
        /*1b14*/ 	.word	0x00000000


	//----- nvinfo : EIATTR_CBANK_PARAM_SIZE
	.align		4
.L_43:
        /*1b18*/ 	.byte	0x03, 0x19
        /*1b1a*/ 	.short	0x0470


	//----- nvinfo : EIATTR_PARAM_CBANK
	.align		4
        /*1b1c*/ 	.byte	0x04, 0x0a
        /*1b1e*/ 	.short	(.L_45 - .L_44)
	.align		4
.L_44:
        /*1b20*/ 	.word	index@(.nv.constant0._ZN7cutlass13device_kernelINS_4gemm6kernel13GemmUniversalIN4cute5tupleIJiiiiEEENS1_10collective13CollectiveMmaINS1_34MainloopSm90TmaGmmaWarpSpecializedILi7ENS5_IJNS4_1CILi1EEENSA_ILi4EEESB_EEENS1_35KernelTmaWarpSpecializedCooperativeEEENS5_IJNSA_ILi256EEESG_NSA_ILi32EEEEEENS_10bfloat16_tENS5_IJlSB_lEEESJ_SK_NS4_8TiledMMAINS4_8MMA_AtomIJNS4_4SM904GMMA28MMA_64x256x16_F32BF16BF16_SSILNSO_5MajorE0ELSQ_0ELNSO_7ScaleInE1ELSR_1EEEEEENS4_6LayoutINS5_IJNSA_ILi2EEESB_SB_EEENS5_IJSB_NSA_ILi0EEESX_EEEEENS5_IJNS4_10UnderscoreES10_S10_EEEEENS4_23SM90_TMA_LOAD_MULTICASTENS4_14ComposedLayoutINS4_7SwizzleILi2ELi4ELi3EEENS4_18smem_ptr_flag_bitsILi16EEENSU_INS5_IJNSA_ILi8EEESH_EEENS5_IJSH_SB_EEEEEEEvNS4_8identityENS4_13SM90_TMA_LOADES1D_vS1E_EENS_8epilogue10collective6detail29Sm90TmaWarpSpecializedAdapterINS1I_15DefaultEpilogueISJ_SK_SK_NS1H_6thread17LinearCombinationISJ_Li1EffLNS1M_9ScaleType4KindE0ELNS_15FloatRoundStyleE2ESJ_EENS1_15EpilogueDefaultEEEEEvvEEEEvNT_6ParamsE)
        /*1b24*/ 	.short	0x0210
        /*1b26*/ 	.short	0x0470


	//----- nvinfo : EIATTR_SW_WAR
	.align		4
.L_45:
        /*1b28*/ 	.byte	0x04, 0x36
        /*1b2a*/ 	.short	(.L_47 - .L_46)
.L_46:
        /*1b2c*/ 	.word	0x00000008
.L_47:


//--------------------- .nv.callgraph             --------------------------
	.section	.nv.callgraph,"",@"SHT_CUDA_CALLGRAPH"
	.align	4
	.sectionentsize	8
	.align		4
        /*0000*/ 	.word	0x00000000
	.align		4
        /*0004*/ 	.word	0xffffffff
	.align		4
        /*0008*/ 	.word	index@(_ZN7cutlass13device_kernelINS_4gemm6kernel13GemmUniversalIN4cute5tupleIJiiiiEEENS1_10collective13CollectiveMmaINS1_34MainloopSm90TmaGmmaWarpSpecializedILi7ENS5_IJNS4_1CILi1EEENSA_ILi4EEESB_EEENS1_35KernelTmaWarpSpecializedCooperativeEEENS5_IJNSA_ILi256EEESG_NSA_ILi32EEEEEENS_10bfloat16_tENS5_IJlSB_lEEESJ_SK_NS4_8TiledMMAINS4_8MMA_AtomIJNS4_4SM904GMMA28MMA_64x256x16_F32BF16BF16_SSILNSO_5MajorE0ELSQ_0ELNSO_7ScaleInE1ELSR_1EEEEEENS4_6LayoutINS5_IJNSA_ILi2EEESB_SB_EEENS5_IJSB_NSA_ILi0EEESX_EEEEENS5_IJNS4_10UnderscoreES10_S10_EEEEENS4_23SM90_TMA_LOAD_MULTICASTENS4_14ComposedLayoutINS4_7SwizzleILi2ELi4ELi3EEENS4_18smem_ptr_flag_bitsILi16EEENSU_INS5_IJNSA_ILi8EEESH_EEENS5_IJSH_SB_EEEEEEEvNS4_8identityENS4_13SM90_TMA_LOADES1D_vS1E_EENS_8epilogue10collective6detail29Sm90TmaWarpSpecializedAdapterINS1I_15DefaultEpilogueISJ_SK_SK_NS1H_6thread17LinearCombinationISJ_Li1EffLNS1M_9ScaleType4KindE0ELNS_15FloatRoundStyleE2ESJ_EENS1_15EpilogueDefaultEEEEEvvEEEEvNT_6ParamsE)
	.align		4
        /*000c*/ 	.word	index@(__assertfail)
	.align		4
        /*0010*/ 	.word	0x00000000
	.align		4
        /*0014*/ 	.word	0xfffffffe
	.align		4
        /*0018*/ 	.word	0x00000000
	.align		4
        /*001c*/ 	.word	0xfffffffd
	.align		4
        /*0020*/ 	.word	0x00000000
	.align		4
        /*0024*/ 	.word	0xfffffffc


//--------------------- .nv.constant4             --------------------------
	.section	.nv.constant4,"a",@progbits
	.align	8
	.align		8
.nv.constant4:
        /*0000*/ 	.dword	__assertfail
	.align		8
        /*0008*/ 	.dword	__unnamed_1
	.align		8
        /*0010*/ 	.dword	_ZN40_INTERNAL_c4f921d7_4_k_cu_b61b3011_295364cuda3std3__45__cpo5beginE
	.align		8
        /*0018*/ 	.dword	_ZN40_INTERNAL_c4f921d7_4_k_cu_b61b3011_295364cuda3std3__45__cpo3endE
	.align		8
        /*0020*/ 	.dword	_ZN40_INTERNAL_c4f921d7_4_k_cu_b61b3011_295364cuda3std3__45__cpo6cbeginE
	.align		8
        /*0028*/ 	.dword	_ZN40_INTERNAL_c4f921d7_4_k_cu_b61b3011_295364cuda3std3__45__cpo4cendE
	.align		8
        /*0030*/ 	.dword	_ZN40_INTERNAL_c4f921d7_4_k_cu_b61b3011_295364cuda3std3__442_GLOBAL__N__c4f921d7_4_k_cu_b61b3011_295366ignoreE
	.align		8
        /*0038*/ 	.dword	_ZN40_INTERNAL_c4f921d7_4_k_cu_b61b3011_295364cuda3std3__419piecewise_constructE
	.align		8
        /*0040*/ 	.dword	_ZN40_INTERNAL_c4f921d7_4_k_cu_b61b3011_295364cuda3std3__48in_placeE
	.align		8
        /*0048*/ 	.dword	_ZN40_INTERNAL_c4f921d7_4_k_cu_b61b3011_295364cuda3std6ranges3__45__cpo4swapE
	.align		8
        /*0050*/ 	.dword	_ZN40_INTERNAL_c4f921d7_4_k_cu_b61b3011_295364cuda3std6ranges3__45__cpo9iter_moveE
	.align		8
        /*0058*/ 	.dword	_ZN40_INTERNAL_c4f921d7_4_k_cu_b61b3011_295364cute7productE
	.align		8
        /*0060*/ 	.dword	_ZN40_INTERNAL_c4f921d7_4_k_cu_b61b3011_295364cute1_E
	.align		8
        /*0068*/ 	.dword	$str$22
	.align		8
        /*0070*/ 	.dword	$str$23


//--------------------- .text._ZN7cutlass13device_kernelINS_4gemm6kernel13GemmUniversalIN4cute5tupleIJiiiiEEENS1_10collective13CollectiveMmaINS1_34MainloopSm90TmaGmmaWarpSpecializedILi7ENS5_IJNS4_1CILi1EEENSA_ILi4EEESB_EEENS1_35KernelTmaWarpSpecializedCooperativeEEENS5_IJNSA_ILi256EEESG_NSA_ILi32EEEEEENS_10bfloat16_tENS5_IJlSB_lEEESJ_SK_NS4_8TiledMMAINS4_8MMA_AtomIJNS4_4SM904GMMA28MMA_64x256x16_F32BF16BF16_SSILNSO_5MajorE0ELSQ_0ELNSO_7ScaleInE1ELSR_1EEEEEENS4_6LayoutINS5_IJNSA_ILi2EEESB_SB_EEENS5_IJSB_NSA_ILi0EEESX_EEEEENS5_IJNS4_10UnderscoreES10_S10_EEEEENS4_23SM90_TMA_LOAD_MULTICASTENS4_14ComposedLayoutINS4_7SwizzleILi2ELi4ELi3EEENS4_18smem_ptr_flag_bitsILi16EEENSU_INS5_IJNSA_ILi8EEESH_EEENS5_IJSH_SB_EEEEEEEvNS4_8identityENS4_13SM90_TMA_LOADES1D_vS1E_EENS_8epilogue10collective6detail29Sm90TmaWarpSpecializedAdapterINS1I_15DefaultEpilogueISJ_SK_SK_NS1H_6thread17LinearCombinationISJ_Li1EffLNS1M_9ScaleType4KindE0ELNS_15FloatRoundStyleE2ESJ_EENS1_15EpilogueDefaultEEEEEvvEEEEvNT_6ParamsE --------------------------
	.section	.text._ZN7cutlass13device_kernelINS_4gemm6kernel13GemmUniversalIN4cute5tupleIJiiiiEEENS1_10collective13CollectiveMmaINS1_34MainloopSm90TmaGmmaWarpSpecializedILi7ENS5_IJNS4_1CILi1EEENSA_ILi4EEESB_EEENS1_35KernelTmaWarpSpecializedCooperativeEEENS5_IJNSA_ILi256EEESG_NSA_ILi32EEEEEENS_10bfloat16_tENS5_IJlSB_lEEESJ_SK_NS4_8TiledMMAINS4_8MMA_AtomIJNS4_4SM904GMMA28MMA_64x256x16_F32BF16BF16_SSILNSO_5MajorE0ELSQ_0ELNSO_7ScaleInE1ELSR_1EEEEEENS4_6LayoutINS5_IJNSA_ILi2EEESB_SB_EEENS5_IJSB_NSA_ILi0EEESX_EEEEENS5_IJNS4_10UnderscoreES10_S10_EEEEENS4_23SM90_TMA_LOAD_MULTICASTENS4_14ComposedLayoutINS4_7SwizzleILi2ELi4ELi3EEENS4_18smem_ptr_flag_bitsILi16EEENSU_INS5_IJNSA_ILi8EEESH_EEENS5_IJSH_SB_EEEEEEEvNS4_8identityENS4_13SM90_TMA_LOADES1D_vS1E_EENS_8epilogue10collective6detail29Sm90TmaWarpSpecializedAdapterINS1I_15DefaultEpilogueISJ_SK_SK_NS1H_6thread17LinearCombinationISJ_Li1EffLNS1M_9ScaleType4KindE0ELNS_15FloatRoundStyleE2ESJ_EENS1_15EpilogueDefaultEEEEEvvEEEEvNT_6ParamsE,"ax",@progbits
	.align	128
.text._ZN7cutlass13device_kernelINS_4gemm6kernel13GemmUniversalIN4cute5tupleIJiiiiEEENS1_10collective13CollectiveMmaINS1_34MainloopSm90TmaGmmaWarpSpecializedILi7ENS5_IJNS4_1CILi1EEENSA_ILi4EEESB_EEENS1_35KernelTmaWarpSpecializedCooperativeEEENS5_IJNSA_ILi256EEESG_NSA_ILi32EEEEEENS_10bfloat16_tENS5_IJlSB_lEEESJ_SK_NS4_8TiledMMAINS4_8MMA_AtomIJNS4_4SM904GMMA28MMA_64x256x16_F32BF16BF16_SSILNSO_5MajorE0ELSQ_0ELNSO_7ScaleInE1ELSR_1EEEEEENS4_6LayoutINS5_IJNSA_ILi2EEESB_SB_EEENS5_IJSB_NSA_ILi0EEESX_EEEEENS5_IJNS4_10UnderscoreES10_S10_EEEEENS4_23SM90_TMA_LOAD_MULTICASTENS4_14ComposedLayoutINS4_7SwizzleILi2ELi4ELi3EEENS4_18smem_ptr_flag_bitsILi16EEENSU_INS5_IJNSA_ILi8EEESH_EEENS5_IJSH_SB_EEEEEEEvNS4_8identityENS4_13SM90_TMA_LOADES1D_vS1E_EENS_8epilogue10collective6detail29Sm90TmaWarpSpecializedAdapterINS1I_15DefaultEpilogueISJ_SK_SK_NS1H_6thread17LinearCombinationISJ_Li1EffLNS1M_9ScaleType4KindE0ELNS_15FloatRoundStyleE2ESJ_EENS1_15EpilogueDefaultEEEEEvvEEEEvNT_6ParamsE:
        .type           _ZN7cutlass13device_kernelINS_4gemm6kernel13GemmUniversalIN4cute5tupleIJiiiiEEENS1_10collective13CollectiveMmaINS1_34MainloopSm90TmaGmmaWarpSpecializedILi7ENS5_IJNS4_1CILi1EEENSA_ILi4EEESB_EEENS1_35KernelTmaWarpSpecializedCooperativeEEENS5_IJNSA_ILi256EEESG_NSA_ILi32EEEEEENS_10bfloat16_tENS5_IJlSB_lEEESJ_SK_NS4_8TiledMMAINS4_8MMA_AtomIJNS4_4SM904GMMA28MMA_64x256x16_F32BF16BF16_SSILNSO_5MajorE0ELSQ_0ELNSO_7ScaleInE1ELSR_1EEEEEENS4_6LayoutINS5_IJNSA_ILi2EEESB_SB_EEENS5_IJSB_NSA_ILi0EEESX_EEEEENS5_IJNS4_10UnderscoreES10_S10_EEEEENS4_23SM90_TMA_LOAD_MULTICASTENS4_14ComposedLayoutINS4_7SwizzleILi2ELi4ELi3EEENS4_18smem_ptr_flag_bitsILi16EEENSU_INS5_IJNSA_ILi8EEESH_EEENS5_IJSH_SB_EEEEEEEvNS4_8identityENS4_13SM90_TMA_LOADES1D_vS1E_EENS_8epilogue10collective6detail29Sm90TmaWarpSpecializedAdapterINS1I_15DefaultEpilogueISJ_SK_SK_NS1H_6thread17LinearCombinationISJ_Li1EffLNS1M_9ScaleType4KindE0ELNS_15FloatRoundStyleE2ESJ_EENS1_15EpilogueDefaultEEEEEvvEEEEvNT_6ParamsE,@function
        .size           _ZN7cutlass13device_kernelINS_4gemm6kernel13GemmUniversalIN4cute5tupleIJiiiiEEENS1_10collective13CollectiveMmaINS1_34MainloopSm90TmaGmmaWarpSpecializedILi7ENS5_IJNS4_1CILi1EEENSA_ILi4EEESB_EEENS1_35KernelTmaWarpSpecializedCooperativeEEENS5_IJNSA_ILi256EEESG_NSA_ILi32EEEEEENS_10bfloat16_tENS5_IJlSB_lEEESJ_SK_NS4_8TiledMMAINS4_8MMA_AtomIJNS4_4SM904GMMA28MMA_64x256x16_F32BF16BF16_SSILNSO_5MajorE0ELSQ_0ELNSO_7ScaleInE1ELSR_1EEEEEENS4_6LayoutINS5_IJNSA_ILi2EEESB_SB_EEENS5_IJSB_NSA_ILi0EEESX_EEEEENS5_IJNS4_10UnderscoreES10_S10_EEEEENS4_23SM90_TMA_LOAD_MULTICASTENS4_14ComposedLayoutINS4_7SwizzleILi2ELi4ELi3EEENS4_18smem_ptr_flag_bitsILi16EEENSU_INS5_IJNSA_ILi8EEESH_EEENS5_IJSH_SB_EEEEEEEvNS4_8identityENS4_13SM90_TMA_LOADES1D_vS1E_EENS_8epilogue10collective6detail29Sm90TmaWarpSpecializedAdapterINS1I_15DefaultEpilogueISJ_SK_SK_NS1H_6thread17LinearCombinationISJ_Li1EffLNS1M_9ScaleType4KindE0ELNS_15FloatRoundStyleE2ESJ_EENS1_15EpilogueDefaultEEEEEvvEEEEvNT_6ParamsE,(.L_x_587 - _ZN7cutlass13device_kernelINS_4gemm6kernel13GemmUniversalIN4cute5tupleIJiiiiEEENS1_10collective13CollectiveMmaINS1_34MainloopSm90TmaGmmaWarpSpecializedILi7ENS5_IJNS4_1CILi1EEENSA_ILi4EEESB_EEENS1_35KernelTmaWarpSpecializedCooperativeEEENS5_IJNSA_ILi256EEESG_NSA_ILi32EEEEEENS_10bfloat16_tENS5_IJlSB_lEEESJ_SK_NS4_8TiledMMAINS4_8MMA_AtomIJNS4_4SM904GMMA28MMA_64x256x16_F32BF16BF16_SSILNSO_5MajorE0ELSQ_0ELNSO_7ScaleInE1ELSR_1EEEEEENS4_6LayoutINS5_IJNSA_ILi2EEESB_SB_EEENS5_IJSB_NSA_ILi0EEESX_EEEEENS5_IJNS4_10UnderscoreES10_S10_EEEEENS4_23SM90_TMA_LOAD_MULTICASTENS4_14ComposedLayoutINS4_7SwizzleILi2ELi4ELi3EEENS4_18smem_ptr_flag_bitsILi16EEENSU_INS5_IJNSA_ILi8EEESH_EEENS5_IJSH_SB_EEEEEEEvNS4_8identityENS4_13SM90_TMA_LOADES1D_vS1E_EENS_8epilogue10collective6detail29Sm90TmaWarpSpecializedAdapterINS1I_15DefaultEpilogueISJ_SK_SK_NS1H_6thread17LinearCombinationISJ_Li1EffLNS1M_9ScaleType4KindE0ELNS_15FloatRoundStyleE2ESJ_EENS1_15EpilogueDefaultEEEEEvvEEEEvNT_6ParamsE)
        .other          _ZN7cutlass13device_kernelINS_4gemm6kernel13GemmUniversalIN4cute5tupleIJiiiiEEENS1_10collective13CollectiveMmaINS1_34MainloopSm90TmaGmmaWarpSpecializedILi7ENS5_IJNS4_1CILi1EEENSA_ILi4EEESB_EEENS1_35KernelTmaWarpSpecializedCooperativeEEENS5_IJNSA_ILi256EEESG_NSA_ILi32EEEEEENS_10bfloat16_tENS5_IJlSB_lEEESJ_SK_NS4_8TiledMMAINS4_8MMA_AtomIJNS4_4SM904GMMA28MMA_64x256x16_F32BF16BF16_SSILNSO_5MajorE0ELSQ_0ELNSO_7ScaleInE1ELSR_1EEEEEENS4_6LayoutINS5_IJNSA_ILi2EEESB_SB_EEENS5_IJSB_NSA_ILi0EEESX_EEEEENS5_IJNS4_10UnderscoreES10_S10_EEEEENS4_23SM90_TMA_LOAD_MULTICASTENS4_14ComposedLayoutINS4_7SwizzleILi2ELi4ELi3EEENS4_18smem_ptr_flag_bitsILi16EEENSU_INS5_IJNSA_ILi8EEESH_EEENS5_IJSH_SB_EEEEEEEvNS4_8identityENS4_13SM90_TMA_LOADES1D_vS1E_EENS_8epilogue10collective6detail29Sm90TmaWarpSpecializedAdapterINS1I_15DefaultEpilogueISJ_SK_SK_NS1H_6thread17LinearCombinationISJ_Li1EffLNS1M_9ScaleType4KindE0ELNS_15FloatRoundStyleE2ESJ_EENS1_15EpilogueDefaultEEEEEvvEEEEvNT_6ParamsE,@"STO_CUDA_ENTRY STV_DEFAULT"
_ZN7cutlass13device_kernelINS_4gemm6kernel13GemmUniversalIN4cute5tupleIJiiiiEEENS1_10collective13CollectiveMmaINS1_34MainloopSm90TmaGmmaWarpSpecializedILi7ENS5_IJNS4_1CILi1EEENSA_ILi4EEESB_EEENS1_35KernelTmaWarpSpecializedCooperativeEEENS5_IJNSA_ILi256EEESG_NSA_ILi32EEEEEENS_10bfloat16_tENS5_IJlSB_lEEESJ_SK_NS4_8TiledMMAINS4_8MMA_AtomIJNS4_4SM904GMMA28MMA_64x256x16_F32BF16BF16_SSILNSO_5MajorE0ELSQ_0ELNSO_7ScaleInE1ELSR_1EEEEEENS4_6LayoutINS5_IJNSA_ILi2EEESB_SB_EEENS5_IJSB_NSA_ILi0EEESX_EEEEENS5_IJNS4_10UnderscoreES10_S10_EEEEENS4_23SM90_TMA_LOAD_MULTICASTENS4_14ComposedLayoutINS4_7SwizzleILi2ELi4ELi3EEENS4_18smem_ptr_flag_bitsILi16EEENSU_INS5_IJNSA_ILi8EEESH_EEENS5_IJSH_SB_EEEEEEEvNS4_8identityENS4_13SM90_TMA_LOADES1D_vS1E_EENS_8epilogue10collective6detail29Sm90TmaWarpSpecializedAdapterINS1I_15DefaultEpilogueISJ_SK_SK_NS1H_6thread17LinearCombinationISJ_Li1EffLNS1M_9ScaleType4KindE0ELNS_15FloatRoundStyleE2ESJ_EENS1_15EpilogueDefaultEEEEEvvEEEEvNT_6ParamsE:
[----:B------:R-:W0:Y:S02]  /*0000*/  LDC R1, c[0x0][0x28] ;  /* 0x00000a00ff017b82 */ /* 0x000e240000000800 */
[----:B0-----:R-:W-:Y:S01]  /*0010*/  VIADD R1, R1, 0xfffffb40 ;  /* 0xfffffb4001017836 */ /* 0x001fe20000000000 */
[----:B------:R-:W0:Y:S01]  /*0020*/  S2R R5, SR_TID.X ;  /* 0x0000000000057919 */ /* 0x000e220000002100 */
[----:B------:R-:W-:Y:S01]  /*0030*/  ELECT P0, URZ, PT ;  /* 0x00000000003f782f */ /* 0x000fe20003800000 */
[----:B------:R-:W-:Y:S01]  /*0040*/  BSSY B0, `(.L_x_0) ;  /* 0x0000015000007945 */ /* 0x000fe20003800000 */
[--C-:B0-----:R-:W-:Y:S02]  /*0050*/  SHF.R.U32.HI R0, RZ, 0x5, R5.reuse ;  /* 0x00000005ff007819 */ /* 0x101fe40000011605 */
[----:B------:R-:W-:-:S03]  /*0060*/  SHF.R.U32.HI R2, RZ, 0x7, R5 ;  /* 0x00000007ff027819 */ /* 0x000fc60000011605 */
[----:B------:R-:W0:Y:S04]  /*0070*/  SHFL.IDX PT, R3, R0, RZ, 0x1f ;  /* 0x00001fff00037589 */ /* 0x000e2800000e0000 */
[----:B------:R-:W1:Y:S01]  /*0080*/  SHFL.IDX PT, R2, R2, RZ, 0x1f ;  /* 0x00001fff02027589 */ /* 0x000e6200000e0000 */
[----:B0-----:R-:W-:Y:S02]  /*0090*/  R2UR UR9, R3 ;  /* 0x00000000030972ca */ /* 0x001fe400000e0000 */
[----:B-1----:R-:W-:-:S11]  /*00a0*/  R2UR UR5, R2 ;  /* 0x00000000020572ca */ /* 0x002fd600000e0000 */
[----:B------:R-:W-:Y:S02]  /*00b0*/  USHF.R.S32.HI UR4, URZ, 0x1f, UR9 ;  /* 0x0000001f3f047899 */ /* 0x000fe40008011409 */
[----:B------:R-:W-:Y:S02]  /*00c0*/  ISETP.NE.OR P0, PT, RZ, UR9, !P0 ;  /* 0x00000009ff007c0c */ /* 0x000fe4000c705670 */
[----:B------:R-:W-:-:S04]  /*00d0*/  ULEA.HI UR4, UR4, UR9, URZ, 0x2 ;  /* 0x0000000904047291 */ /* 0x000fc8000f8f103f */
[----:B------:R-:W-:-:S04]  /*00e0*/  ULOP3.LUT UR4, UR4, 0xfffffffc, URZ, 0xc0, !UPT ;  /* 0xfffffffc04047892 */ /* 0x000fc8000f8ec03f */
[----:B------:R-:W-:-:S03]  /*00f0*/  UIADD3 UR9, UR9, -UR4, URZ ;  /* 0x8000000409097290 */ /* 0x000fc6000fffe03f */
[----:B------:R-:W-:Y:S09]  /*0100*/  @P0 BRA `(.L_x_1) ;  /* 0x0000000000200947 */ /* 0x000ff20003800000 */
[----:B------:R-:W-:Y:S02]  /*0110*/  ULDC.64 UR6, c[0x0][0x198] ;  /* 0x0000660000067ab9 */ /* 0x000fe40000000a00 */
[----:B------:R-:W-:Y:S02]  /*0120*/  UIADD3 UR10, UP0, UR6, 0xf0, URZ ;  /* 0x000000f0060a7890 */ /* 0x000fe4000ff1e03f */
[----:B------:R-:W-:Y:S02]  /*0130*/  UIADD3 UR6, UP1, UR6, 0x1f0, URZ ;  /* 0x000001f006067890 */ /* 0x000fe4000ff3e03f */
[----:B------:R-:W-:Y:S02]  /*0140*/  UIADD3.X UR11, URZ, UR7, URZ, UP0, !UPT ;  /* 0x000000073f0b7290 */ /* 0x000fe400087fe43f */
[----:B------:R-:W-:-:S07]  /*0150*/  UIADD3.X UR7, URZ, UR7, URZ, UP1, !UPT ;  /* 0x000000073f077290 */ /* 0x000fce0008ffe43f */
[----:B------:R0:W-:Y:S02]  /*0160*/  UTMACCTL.PF [UR10] ;  /* 0x000000000a0079b9 */ /* 0x0001e40008040000 */
[----:B------:R0:W-:Y:S02]  /*0170*/  UTMACCTL.PF [UR6] ;  /* 0x00000000060079b9 */ /* 0x0001e40008040000 */
[----:B0-----:R-:W-:Y:S01]  /*0180*/  NOP ;  /* 0x0000000000007918 */ /* 0x001fe20000000000 */
.L_x_1:
[----:B------:R-:W-:Y:S05]  /*0190*/  BSYNC B0 ;  /* 0x0000000000007941 */ /* 0x000fea0003800000 */
.L_x_0:
[----:B------:R-:W0:Y:S01]  /*01a0*/  SHFL.IDX PT, R2, R0, RZ, 0x1f ;  /* 0x00001fff00027589 */ /* 0x000e2200000e0000 */
[----:B------:R-:W-:Y:S01]  /*01b0*/  UISETP.NE.AND UP0, UPT, UR9, 0x3, UPT ;  /* 0x000000030900788c */ /* 0x000fe2000bf05270 */
[----:B------:R-:W-:Y:S01]  /*01c0*/  ISETP.NE.AND P2, PT, RZ, UR5, PT ;  /* 0x00000005ff007c0c */ /* 0x000fe2000bf45270 */
[----:B------:R-:W-:Y:S02]  /*01d0*/  UIADD3 UR16, UR5, -0x1, URZ ;  /* 0xffffffff05107890 */ /* 0x000fe4000fffe03f */
[----:B------:R-:W-:Y:S02]  /*01e0*/  UISETP.EQ.OR UP0, UPT, UR9, URZ, !UP0 ;  /* 0x0000003f0900728c */ /* 0x000fe4000c702670 */
[----:B------:R-:W-:Y:S02]  /*01f0*/  UISETP.GE.U32.AND UP1, UPT, UR16, 0x2, UPT ;  /* 0x000000021000788c */ /* 0x000fe4000bf26070 */
[----:B------:R-:W-:-:S04]  /*0200*/  UISETP.EQ.AND UP0, UPT, UR5, URZ, UP0 ;  /* 0x0000003f0500728c */ /* 0x000fc80008702270 */
[----:B------:R-:W-:-:S04]  /*0210*/  USEL UR40, URZ, 0x1, !UP0 ;  /* 0x000000013f287887 */ /* 0x000fc8000c000000 */
[----:B------:R-:W-:Y:S01]  /*0220*/  USEL UR40, UR40, 0x2, UP1 ;  /* 0x0000000228287887 */ /* 0x000fe20008800000 */
[----:B0-----:R-:W-:-:S13]  /*0230*/  ISETP.NE.AND P0, PT, R2, RZ, PT ;  /* 0x000000ff0200720c */ /* 0x001fda0003f05270 */
[----:B------:R-:W-:Y:S05]  /*0240*/  @P0 BRA `(.L_x_2) ;  /* 0x0000000000700947 */ /* 0x000fea0003800000 */
[----:B------:R-:W0:Y:S01]  /*0250*/  S2UR UR8, SR_CgaCtaId ;  /* 0x00000000000879c3 */ /* 0x000e220000008800 */
[----:B------:R-:W-:Y:S01]  /*0260*/  UMOV UR4, 0x400 ;  /* 0x0000040000047882 */ /* 0x000fe20000000000 */
[----:B------:R-:W-:Y:S01]  /*0270*/  UMOV UR5, 0x1 ;  /* 0x0000000100057882 */ /* 0x000fe20000000000 */
[----:B------:R-:W-:Y:S01]  /*0280*/  UMOV UR6, 0x8 ;  /* 0x0000000800067882 */ /* 0x000fe20000000000 */
[----:B------:R-:W-:Y:S01]  /*0290*/  ELECT P0, URZ, PT ;  /* 0x00000000003f782f */ /* 0x000fe20003800000 */
[----:B------:R-:W-:-:S04]  /*02a0*/  UIADD3 UR6, -UR6, 0x100000, URZ ;  /* 0x0010000006067890 */ /* 0x000fc8000fffe13f */
[----:B------:R-:W-:Y:S02]  /*02b0*/  USHF.L.U32 UR7, UR6, 0xb, URZ ;  /* 0x0000000b06077899 */ /* 0x000fe4000800063f */
[----:B------:R-:W-:Y:S02]  /*02c0*/  USHF.L.U32 UR6, UR6, 0x1, URZ ;  /* 0x0000000106067899 */ /* 0x000fe4000800063f */
[----:B0-----:R-:W-:Y:S02]  /*02d0*/  ULEA UR8, UR8, UR4, 0x18 ;  /* 0x0000000408087291 */ /* 0x001fe4000f8ec03f */
[----:B------:R-:W-:-:S04]  /*02e0*/  UIADD3 UR4, -UR5, 0x100000, URZ ;  /* 0x0010000005047890 */ /* 0x000fc8000fffe13f */
[----:B------:R-:W-:Y:S02]  /*02f0*/  USHF.L.U32 UR5, UR4, 0xb, URZ ;  /* 0x0000000b04057899 */ /* 0x000fe4000800063f */
[----:B------:R-:W-:Y:S01]  /*0300*/  USHF.L.U32 UR4, UR4, 0x1, URZ ;  /* 0x0000000104047899 */ /* 0x000fe2000800063f */
[----:B------:R-:W0:Y:S11]  /*0310*/  FENCE.VIEW.ASYNC.S ;  /* 0x00000000000073c6 */ /* 0x000e360000000000 */
[----:B0-----:R0:W1:Y:S01]  /*0320*/  SYNCS.EXCH.64 URZ, [UR8], UR4 ;  /* 0x00000004083f75b2 */ /* 0x0010620008000100 */
[----:B------:R0:W2:Y:S01]  /*0330*/  SYNCS.EXCH.64 URZ, [UR8+0x38], UR6 ;  /* 0x00003806083f75b2 */ /* 0x0000a20008000100 */
[----:B------:R0:W3:Y:S01]  /*0340*/  SYNCS.EXCH.64 URZ, [UR8+0x8], UR4 ;  /* 0x00000804083f75b2 */ /* 0x0000e20008000100 */
[----:B------:R0:W4:Y:S01]  /*0350*/  SYNCS.EXCH.64 URZ, [UR8+0x40], UR6 ;  /* 0x00004006083f75b2 */ /* 0x0001220008000100 */
[----:B------:R0:W0:Y:S01]  /*0360*/  SYNCS.EXCH.64 URZ, [UR8+0x10], UR4 ;  /* 0x00001004083f75b2 */ /* 0x0000220008000100 */
        /* <DEDUP_REMOVED lines=9> */
[----:B------:R-:W-:Y:S01]  /*0400*/  NOP ;  /* 0x0000000000007918 */ /* 0x000fe20000000000 */
.L_x_2:
[----:B------:R-:W5:Y:S01]  /*0410*/  S2UR UR10, SR_CTAID.Y ;  /* 0x00000000000a79c3 */ /* 0x000f620000002600 */
[----:B------:R-:W1:Y:S01]  /*0420*/  SHFL.IDX PT, R0, R0, RZ, 0x1f ;  /* 0x00001fff00007589 */ /* 0x000e6200000e0000 */
[----:B------:R-:W-:Y:S02]  /*0430*/  SHF.R.S32.HI R3, RZ, 0x1f, R5 ;  /* 0x0000001fff037819 */ /* 0x000fe40000011405 */
[----:B------:R-:W-:Y:S02]  /*0440*/  ELECT P0, URZ, PT ;  /* 0x00000000003f782f */ /* 0x000fe40003800000 */
[----:B------:R-:W-:Y:S01]  /*0450*/  SHF.R.S32.HI R7, RZ, 0x1f, R2 ;  /* 0x0000001fff077819 */ /* 0x000fe20000011402 */
[----:B0-----:R-:W-:Y:S01]  /*0460*/  ULDC UR4, c[0x0][0x154] ;  /* 0x0000550000047ab9 */ /* 0x001fe20000000800 */
[----:B------:R-:W-:Y:S01]  /*0470*/  LEA.HI R3, R3, R5, RZ, 0x7 ;  /* 0x0000000503037211 */ /* 0x000fe200078f38ff */
[----:B------:R-:W-:Y:S01]  /*0480*/  ULDC UR11, c[0x0][0x148] ;  /* 0x00005200000b7ab9 */ /* 0x000fe20000000800 */
[----:B------:R-:W0:Y:S01]  /*0490*/  S2UR UR13, SR_CTAID.X ;  /* 0x00000000000d79c3 */ /* 0x000e220000002500 */
[----:B------:R-:W-:Y:S01]  /*04a0*/  LEA.HI R7, R7, R2, RZ, 0x2 ;  /* 0x0000000207077211 */ /* 0x000fe200078f10ff */
[----:B------:R-:W-:Y:S01]  /*04b0*/  NOP ;  /* 0x0000000000007918 */ /* 0x000fe20000000000 */
[----:B------:R-:W-:Y:S01]  /*04c0*/  LOP3.LUT R3, R3, 0xffffff80, RZ, 0xc0, !PT ;  /* 0xffffff8003037812 */ /* 0x000fe200078ec0ff */
[----:B------:R-:W-:Y:S01]  /*04d0*/  NOP ;  /* 0x0000000000007918 */ /* 0x000fe20000000000 */
[----:B------:R-:W-:-:S03]  /*04e0*/  LOP3.LUT R7, R7, 0x3ffffffc, RZ, 0xc0, !PT ;  /* 0x3ffffffc07077812 */ /* 0x000fc600078ec0ff */
[----:B------:R-:W-:Y:S02]  /*04f0*/  IMAD.IADD R3, R5, 0x1, -R3 ;  /* 0x0000000105037824 */ /* 0x000fe400078e0a03 */
[----:B------:R-:W-:Y:S01]  /*0500*/  IMAD.IADD R2, R2, 0x1, -R7 ;  /* 0x0000000102027824 */ /* 0x000fe200078e0a07 */
[----:B-----5:R-:W-:Y:S02]  /*0510*/  I2FP.F32.U32 R4, UR10 ;  /* 0x0000000a00047c45 */ /* 0x020fe40008201000 */
[----:B-1----:R-:W-:Y:S02]  /*0520*/  ISETP.NE.OR P0, PT, R0, RZ, !P0 ;  /* 0x000000ff0000720c */ /* 0x002fe40004705670 */
[----:B------:R-:W-:Y:S01]  /*0530*/  SHF.R.S32.HI R0, RZ, 0x1f, R3 ;  /* 0x0000001fff007819 */ /* 0x000fe20000011403 */
[----:B------:R-:W-:Y:S01]  /*0540*/  FMUL R8, R4, UR4 ;  /* 0x0000000404087c20 */ /* 0x000fe20008400000 */
[----:B------:R-:W-:Y:S01]  /*0550*/  ULDC UR4, c[0x0][0x150] ;  /* 0x0000540000047ab9 */ /* 0x000fe20000000800 */
[----:B0-----:R-:W-:-:S02]  /*0560*/  I2FP.F32.U32 R4, UR13 ;  /* 0x0000000d00047c45 */ /* 0x001fc40008201000 */
[----:B------:R-:W-:Y:S02]  /*0570*/  LEA.HI R0, R0, R3, RZ, 0x3 ;  /* 0x0000000300007211 */ /* 0x000fe400078f18ff */
[----:B------:R-:W0:Y:S01]  /*0580*/  F2I.U32.TRUNC.NTZ R8, R8 ;  /* 0x0000000800087305 */ /* 0x000e22000020f000 */
[----:B------:R-:W-:Y:S01]  /*0590*/  FMUL R6, R4, UR4 ;  /* 0x0000000404067c20 */ /* 0x000fe20008400000 */
[--C-:B------:R-:W-:Y:S02]  /*05a0*/  SHF.R.S32.HI R4, RZ, 0x3, R0.reuse ;  /* 0x00000003ff047819 */ /* 0x100fe40000011400 */
[----:B------:R-:W-:Y:S01]  /*05b0*/  VOTEU.ALL UP0, P0 ;  /* 0x00000000003f7886 */ /* 0x000fe20000000000 */
[----:B------:R-:W-:Y:S01]  /*05c0*/  SHF.R.S32.HI R5, RZ, 0x1f, R0 ;  /* 0x0000001fff057819 */ /* 0x000fe20000011400 */
[----:B------:R-:W-:Y:S01]  /*05d0*/  UMOV UR4, 0x20 ;  /* 0x0000002000047882 */ /* 0x000fe20000000000 */
[----:B------:R-:W1:Y:S01]  /*05e0*/  LDC R0, c[0x0][0x140] ;  /* 0x00005000ff007b82 */ /* 0x000e620000000800 */
[----:B------:R-:W5:Y:S01]  /*05f0*/  F2I.U32.TRUNC.NTZ R6, R6 ;  /* 0x0000000600067305 */ /* 0x000f62000020f000 */
[----:B------:R-:W-:Y:S01]  /*0600*/  LEA.HI R5, R5, R4, RZ, 0x2 ;  /* 0x0000000405057211 */ /* 0x000fe200078f10ff */
[----:B------:R-:W-:Y:S01]  /*0610*/  @!UP0 UMOV UR7, 0x400 ;  /* 0x0000040000078882 */ /* 0x000fe20000000000 */
[----:B------:R-:W-:-:S04]  /*0620*/  @!UP0 UIADD3 UR4, -UR4, 0x100000, URZ ;  /* 0x0010000004048890 */ /* 0x000fc8000fffe13f */
[----:B------:R-:W-:Y:S02]  /*0630*/  @!UP0 USHF.L.U32 UR5, UR4, 0xb, URZ ;  /* 0x0000000b04058899 */ /* 0x000fe4000800063f */
[----:B------:R-:W-:Y:S01]  /*0640*/  @!UP0 USHF.L.U32 UR4, UR4, 0x1, URZ ;  /* 0x0000000104048899 */ /* 0x000fe2000800063f */
[----:B------:R-:W-:Y:S01]  /*0650*/  LOP3.LUT R5, R5, 0xfffffffc, RZ, 0xc0, !PT ;  /* 0xfffffffc05057812 */ /* 0x000fe200078ec0ff */
[----:B------:R-:W-:Y:S01]  /*0660*/  VOTEU.ALL UP1, P0 ;  /* 0x00000000003f7886 */ /* 0x000fe20000020000 */
[----:B------:R-:W2:Y:S01]  /*0670*/  @!UP0 S2UR UR8, SR_CgaCtaId ;  /* 0x00000000000889c3 */ /* 0x000ea20000008800 */
[----:B0-----:R-:W-:Y:S02]  /*0680*/  R2UR UR12, R8 ;  /* 0x00000000080c72ca */ /* 0x001fe400000e0000 */
[----:B------:R-:W-:-:S04]  /*0690*/  IMAD.IADD R5, R4, 0x1, -R5 ;  /* 0x0000000104057824 */ /* 0x000fc800078e0a05 */
[----:B------:R-:W-:Y:S01]  /*06a0*/  IMAD R2, R2, 0x4, R5 ;  /* 0x0000000402027824 */ /* 0x000fe200078e0205 */
[----:B-----5:R-:W-:-:S03]  /*06b0*/  R2UR UR6, R6 ;  /* 0x00000000060672ca */ /* 0x020fc600000e0000 */
[----:B------:R-:W-:-:S03]  /*06c0*/  IMAD.SHL.U32 R5, R2, 0x4, RZ ;  /* 0x0000000402057824 */ /* 0x000fc600078e00ff */
[----:B------:R-:W-:Y:S02]  /*06d0*/  UIADD3 UR12, -UR12, URZ, URZ ;  /* 0x0000003f0c0c7290 */ /* 0x000fe4000fffe13f */
[----:B------:R-:W-:Y:S02]  /*06e0*/  LOP3.LUT R152, R2, 0xc, R5, 0x78, !PT ;  /* 0x0000000c02987812 */ /* 0x000fe400078e7805 */
[----:B------:R-:W-:Y:S01]  /*06f0*/  UIMAD UR14, UR11, UR12, UR10 ;  /* 0x0000000c0b0e72a4 */ /* 0x000fe2000f8e020a */
[----:B-1----:R-:W-:Y:S02]  /*0700*/  ISETP.EQ.U32.AND P3, PT, R0, 0x1, PT ;  /* 0x000000010000780c */ /* 0x002fe40003f62070 */
[----:B------:R-:W-:Y:S02]  /*0710*/  UIADD3 UR6, -UR6, URZ, URZ ;  /* 0x0000003f06067290 */ /* 0x000fe4000fffe13f */
[----:B--2---:R-:W-:Y:S01]  /*0720*/  @!UP0 ULEA UR7, UR8, UR7, 0x18 ;  /* 0x0000000708078291 */ /* 0x004fe2000f8ec03f */
[----:B------:R-:W-:Y:S01]  /*0730*/  ISETP.NE.AND P1, PT, R152, UR14, PT ;  /* 0x0000000e98007c0c */ /* 0x000fe2000bf25270 */
[----:B------:R-:W-:Y:S01]  /*0740*/  VOTEU.ALL UP0, P0 ;  /* 0x00000000003f7886 */ /* 0x000fe20000000000 */
[----:B------:R-:W-:Y:S01]  /*0750*/  ULDC UR8, c[0x0][0x144] ;  /* 0x0000510000087ab9 */ /* 0x000fe20000000800 */
[----:B------:R-:W-:Y:S01]  /*0760*/  LOP3.LUT P0, RZ, R3, 0x7, RZ, 0xc0, !PT ;  /* 0x0000000703ff7812 */ /* 0x000fe2000780c0ff */
[----:B------:R-:W-:-:S03]  /*0770*/  UIMAD UR8, UR8, UR6, UR13 ;  /* 0x00000006080872a4 */ /* 0x000fc6000f8e020d */
[----:B------:R-:W-:-:S03]  /*0780*/  ISETP.LT.U32.AND P0, PT, R152, 0x4, !P0 ;  /* 0x000000049800780c */ /* 0x000fc60004701070 */
[----:B------:R-:W-:Y:S01]  /*0790*/  ISETP.EQ.OR P1, PT, RZ, UR8, !P1 ;  /* 0x00000008ff007c0c */ /* 0x000fe2000cf22670 */
[----:B------:R-:W0:Y:S02]  /*07a0*/  FENCE.VIEW.ASYNC.S ;  /* 0x00000000000073c6 */ /* 0x000e240000000000 */
[----:B0-----:R0:W1:Y:S01]  /*07b0*/  @!UP0 SYNCS.EXCH.64 URZ, [UR7+0x80], UR4 ;  /* 0x00008004073f85b2 */ /* 0x0010620008000100 */
[----:B------:R-:W-:-:S04]  /*07c0*/  PLOP3.LUT P0, PT, P0, P1, PT, 0x80, 0x0 ;  /* 0x000000000000781c */ /* 0x000fc80000703070 */
[----:B------:R-:W-:Y:S01]  /*07d0*/  P2R R17, PR, RZ, 0x1 ;  /* 0x00000001ff117803 */ /* 0x000fe20000000000 */
[----:B------:R0:W2:Y:S01]  /*07e0*/  @!UP1 SYNCS.EXCH.64 URZ, [UR7+0x88], UR4 ;  /* 0x00008804073f95b2 */ /* 0x0000a20008000100 */
[----:B------:R-:W-:Y:S01]  /*07f0*/  NOP ;  /* 0x0000000000007918 */ /* 0x000fe20000000000 */
[----:B------:R-:W-:Y:S06]  /*0800*/  @!P3 BRA `(.L_x_3) ;  /* 0x000000000008b947 */ /* 0x000fec0003800000 */
[----:B-1234-:R-:W-:Y:S01]  /*0810*/  UCGABAR_ARV ;  /* 0x00000000000079c7 */ /* 0x01efe20008000000 */
[----:B------:R-:W-:Y:S05]  /*0820*/  BRA `(.L_x_4) ;  /* 0x0000000000047947 */ /* 0x000fea0003800000 */
.L_x_3:
[----:B-1234-:R-:W-:Y:S01]  /*0830*/  NOP ;  /* 0x0000000000007918 */ /* 0x01efe20000000000 */
.L_x_4:
[----:B0-----:R-:W-:Y:S01]  /*0840*/  ULDC UR4, c[0x0][0x65c] ;  /* 0x0001970000047ab9 */ /* 0x001fe20000000800 */
[----:B------:R-:W-:Y:S01]  /*0850*/  UMOV UR5, URZ ;  /* 0x0000003f00057c82 */ /* 0x000fe20008000000 */
[----:B------:R-:W-:-:S03]  /*0860*/  UISETP.NE.AND UP0, UPT, UR4, 0x1, UPT ;  /* 0x000000010400788c */ /* 0x000fc6000bf05270 */
[----:B------:R-:W-:Y:S01]  /*0870*/  UMOV UR4, UR13 ;  /* 0x0000000d00047c82 */ /* 0x000fe20008000000 */
[----:B------:R-:W-:Y:S02]  /*0880*/  UP2UR UR45, UPR, URZ, 0x1 ;  /* 0x000000013f2d7883 */ /* 0x000fe40008000000 */
[----:B------:R-:W-:Y:S02]  /*0890*/  PLOP3.LUT P0, PT, PT, PT, UP0, 0x80, 0x0 ;  /* 0x000000000000781c */ /* 0x000fe40003f0f008 */
[----:B------:R-:W-:Y:S02]  /*08a0*/  PLOP3.LUT P1, PT, PT, PT, UP0, 0x80, 0x0 ;  /* 0x000000000000781c */ /* 0x000fe40003f2f008 */
[----:B------:R-:W-:Y:S01]  /*08b0*/  PLOP3.LUT P5, PT, PT, PT, UP0, 0x80, 0x0 ;  /* 0x000000000000781c */ /* 0x000fe20003faf008 */
[----:B------:R-:W-:Y:S01]  /*08c0*/  @UP0 ULDC UR14, c[0x0][0x10] ;  /* 0x00000400000e0ab9 */ /* 0x000fe20000000800 */
[----:B------:R-:W-:Y:S01]  /*08d0*/  @UP0 UMOV UR6, UR10 ;  /* 0x0000000a00060c82 */ /* 0x000fe20008000000 */
[----:B------:R-:W-:Y:S01]  /*08e0*/  @UP0 UMOV UR7, URZ ;  /* 0x0000003f00070c82 */ /* 0x000fe20008000000 */
[----:B------:R-:W-:Y:S01]  /*08f0*/  PLOP3.LUT P4, PT, PT, PT, UP0, 0x80, 0x0 ;  /* 0x000000000000781c */ /* 0x000fe20003f8f008 */
[----:B------:R-:W-:-:S03]  /*0900*/  @UP0 UIMAD.WIDE.U32 UR14, UR13, UR14, UR6 ;  /* 0x0000000e0d0e02a5 */ /* 0x000fc6000f8e0006 */
[----:B------:R-:W-:Y:S01]  /*0910*/  @!UP0 ULDC UR7, c[0x0][0xc] ;  /* 0x0000030000078ab9 */ /* 0x000fe20000000800 */
[----:B------:R-:W-:Y:S01]  /*0920*/  @UP0 UMOV UR6, URZ ;  /* 0x0000003f00060c82 */ /* 0x000fe20008000000 */
[----:B------:R-:W-:Y:S01]  /*0930*/  @!UP0 UIMAD.WIDE.U32 UR4, UR10, UR7, UR4 ;  /* 0x000000070a0482a5 */ /* 0x000fe2000f8e0004 */
[----:B------:R-:W-:Y:S01]  /*0940*/  MOV R2, UR14 ;  /* 0x0000000e00027c02 */ /* 0x000fe20008000f00 */
[----:B------:R-:W-:Y:S02]  /*0950*/  @UP0 UIADD3 UR6, UR15, UR6, URZ ;  /* 0x000000060f060290 */ /* 0x000fe4000fffe03f */
[----:B------:R-:W-:Y:S02]  /*0960*/  IMAD.U32 R3, RZ, RZ, UR15 ;  /* 0x0000000fff037e24 */ /* 0x000fe4000f8e00ff */
[----:B------:R-:W-:Y:S01]  /*0970*/  MOV R5, UR5 ;  /* 0x0000000500057c02 */ /* 0x000fe20008000f00 */
[----:B------:R-:W-:Y:S02]  /*0980*/  @P0 IMAD.MOV.U32 R7, RZ, RZ, R2 ;  /* 0x000000ffff070224 */ /* 0x000fe400078e0002 */
[----:B------:R-:W-:-:S02]  /*0990*/  IMAD.U32 R2, RZ, RZ, UR4 ;  /* 0x00000004ff027e24 */ /* 0x000fc4000f8e00ff */
[----:B------:R-:W-:Y:S02]  /*09a0*/  @P1 IMAD.U32 R6, RZ, RZ, UR6 ;  /* 0x00000006ff061e24 */ /* 0x000fe4000f8e00ff */
[----:B------:R-:W-:Y:S02]  /*09b0*/  @!P5 IMAD.MOV.U32 R6, RZ, RZ, R5 ;  /* 0x000000ffff06d224 */ /* 0x000fe400078e0005 */
[----:B------:R-:W-:Y:S02]  /*09c0*/  @!P4 IMAD.MOV.U32 R7, RZ, RZ, R2 ;  /* 0x000000ffff07c224 */ /* 0x000fe400078e0002 */
[----:B------:R-:W-:Y:S01]  /*09d0*/  IMAD.U32 R3, RZ, RZ, UR5 ;  /* 0x00000005ff037e24 */ /* 0x000fe2000f8e00ff */
[----:B------:R0:W-:Y:S01]  /*09e0*/  STL [R1+0x200], R6 ;  /* 0x0002000601007387 */ /* 0x0001e20000100800 */
[----:B------:R-:W-:-:S03]  /*09f0*/  IMAD.U32 R4, RZ, RZ, UR4 ;  /* 0x00000004ff047e24 */ /* 0x000fc6000f8e00ff */
[----:B------:R0:W-:Y:S01]  /*0a00*/  STL [R1+0x204], R7 ;  /* 0x0002040701007387 */ /* 0x0001e20000100800 */
[----:B------:R-:W-:Y:S05]  /*0a10*/  @!P3 BRA `(.L_x_5) ;  /* 0x00000000000cb947 */ /* 0x000fea0003800000 */
[----:B------:R-:W-:Y:S01]  /*0a20*/  UCGABAR_WAIT ;  /* 0x0000000000007dc7 */ /* 0x000fe20008000000 */
[----:B------:R-:W-:Y:S01]  /*0a30*/  CCTL.IVALL ;  /* 0x00000000ff00798f */ /* 0x000fe20002000000 */
[----:B------:R-:W-:Y:S05]  /*0a40*/  BRA `(.L_x_6) ;  /* 0x0000000000047947 */ /* 0x000fea0003800000 */
.L_x_5:
[----:B------:R-:W-:Y:S06]  /*0a50*/  BAR.SYNC.DEFER_BLOCKING 0x0 ;  /* 0x0000000000007b1d */ /* 0x000fec0000010000 */
.L_x_6:
[----:B------:R-:W-:Y:S05]  /*0a60*/  @!P2 BRA `(.L_x_7) ;  /* 0x0000015c00d0a947 */ /* 0x000fea0003800000 */
[----:B------:R-:W-:-:S06]  /*0a70*/  UISETP.GT.U32.AND UP0, UPT, UR16, 0x1, UPT ;  /* 0x000000011000788c */ /* 0x000fcc000bf04070 */
[----:B------:R-:W-:-:S13]  /*0a80*/  PLOP3.LUT P0, PT, PT, PT, UP0, 0x80, 0x0 ;  /* 0x000000000000781c */ /* 0x000fda0003f0f008 */
[----:B------:R-:W-:Y:S05]  /*0a90*/  @P0 EXIT ;  /* 0x000000000000094d */ /* 0x000fea0003800000 */
[----:B------:R-:W-:Y:S01]  /*0aa0*/  ULDC.64 UR4, c[0x0][0x650] ;  /* 0x0001940000047ab9 */ /* 0x000fe20000000a00 */
[----:B------:R-:W-:Y:S01]  /*0ab0*/  UMOV UR41, 0xffffffff ;  /* 0xffffffff00297882 */ /* 0x000fe20000000000 */
[----:B------:R-:W-:Y:S01]  /*0ac0*/  ISETP.GE.U32.AND P0, PT, R7, UR4, PT ;  /* 0x0000000407007c0c */ /* 0x000fe2000bf06070 */
[----:B------:R-:W-:Y:S01]  /*0ad0*/  UMOV UR42, 0xffffffff ;  /* 0xffffffff002a7882 */ /* 0x000fe20000000000 */
[----:B------:R-:W-:Y:S01]  /*0ae0*/  UMOV UR43, 0xffffffff ;  /* 0xffffffff002b7882 */ /* 0x000fe20000000000 */
[----:B------:R-:W-:Y:S02]  /*0af0*/  PRMT R0, RZ, 0x7610, R0 ;  /* 0x00007610ff007816 */ /* 0x000fe40000000000 */
[----:B------:R-:W-:-:S13]  /*0b00*/  ISETP.GE.U32.AND.EX P0, PT, R6, UR5, PT, P0 ;  /* 0x0000000506007c0c */ /* 0x000fda000bf06100 */
[----:B------:R-:W-:Y:S05]  /*0b10*/  @P0 BRA `(.L_x_8) ;  /* 0x0000000400480947 */ /* 0x000fea0003800000 */
[----:B------:R-:W-:Y:S01]  /*0b20*/  ULDC.64 UR16, c[0x0][0x628] ;  /* 0x00018a0000107ab9 */ /* 0x000fe20000000a00 */
[C---:B------:R-:W-:Y:S01]  /*0b30*/  R2UR UR19, R7.reuse ;  /* 0x00000000071372ca */ /* 0x040fe200000e0000 */
[----:B------:R-:W-:Y:S01]  /*0b40*/  ULDC UR18, c[0x0][0x630] ;  /* 0x00018c0000127ab9 */ /* 0x000fe20000000800 */
[----:B------:R-:W-:Y:S02]  /*0b50*/  ISETP.NE.U32.AND P0, PT, RZ, UR16, PT ;  /* 0x00000010ff007c0c */ /* 0x000fe4000bf05070 */
[----:B------:R-:W-:Y:S02]  /*0b60*/  R2UR UR4, R7 ;  /* 0x00000000070472ca */ /* 0x000fe400000e0000 */
[----:B------:R-:W-:Y:S02]  /*0b70*/  ISETP.NE.AND.EX P0, PT, RZ, UR17, PT, P0 ;  /* 0x00000011ff007c0c */ /* 0x000fe4000bf05300 */
[----:B------:R-:W-:-:S11]  /*0b80*/  R2UR UR5, R6 ;  /* 0x00000000060572ca */ /* 0x000fd600000e0000 */
[----:B------:R-:W-:Y:S05]  /*0b90*/  @!P0 BRA `(.L_x_9) ;  /* 0x0000000000308947 */ /* 0x000fea0003800000 */
[----:B------:R-:W-:Y:S01]  /*0ba0*/  R2UR UR4, R7 ;  /* 0x00000000070472ca */ /* 0x000fe200000e0000 */
[----:B------:R-:W-:Y:S01]  /*0bb0*/  ULDC UR9, c[0x0][0x634] ;  /* 0x00018d0000097ab9 */ /* 0x000fe20000000800 */
[----:B------:R-:W-:-:S11]  /*0bc0*/  R2UR UR13, R6 ;  /* 0x00000000060d72ca */ /* 0x000fd600000e0000 */
[----:B------:R-:W-:-:S04]  /*0bd0*/  UIADD3 UR9, UP0, UR4, UR9, URZ ;  /* 0x0000000904097290 */ /* 0x000fc8000ff1e03f */
[----:B------:R-:W-:-:S04]  /*0be0*/  UIADD3.X UR13, URZ, UR13, URZ, UP0, !UPT ;  /* 0x0000000d3f0d7290 */ /* 0x000fc800087fe43f */
[----:B------:R-:W-:-:S04]  /*0bf0*/  UIMAD.WIDE.U32 UR4, UR13, UR16, URZ ;  /* 0x000000100d0472a5 */ /* 0x000fc8000f8e003f */
[----:B------:R-:W-:Y:S02]  /*0c00*/  UIMAD.WIDE.U32 UR6, UP0, UR9, UR17, UR4 ;  /* 0x00000011090672a5 */ /* 0x000fe4000f800004 */
[----:B------:R-:W-:Y:S02]  /*0c10*/  UIMAD.WIDE.U32 UR4, UR9, UR16, URZ ;  /* 0x00000010090472a5 */ /* 0x000fe4000f8e003f */
[----:B------:R-:W-:Y:S02]  /*0c20*/  UIADD3.X UR15, URZ, URZ, URZ, UP0, !UPT ;  /* 0x0000003f3f0f7290 */ /* 0x000fe400087fe43f */
[----:B------:R-:W-:Y:S01]  /*0c30*/  UIADD3 URZ, UP0, UR5, UR6, URZ ;  /* 0x00000006053f7290 */ /* 0x000fe2000ff1e03f */
[----:B------:R-:W-:-:S03]  /*0c40*/  UMOV UR14, UR7 ;  /* 0x00000007000e7c82 */ /* 0x000fc60008000000 */
[----:B------:R-:W-:-:S12]  /*0c50*/  UIMAD.WIDE.U32.X UR4, UR13, UR17, UR14, UP0 ;  /* 0x000000110d0472a5 */ /* 0x000fd800080e040e */
.L_x_9:
[----:B------:R-:W-:Y:S01]  /*0c60*/  USHF.R.U64 UR43, UR4, UR18, UR5 ;  /* 0x00000012042b7299 */ /* 0x000fe20008001205 */
[----:B------:R-:W-:Y:S01]  /*0c70*/  R2UR UR7, R6 ;  /* 0x00000000060772ca */ /* 0x000fe200000e0000 */
[----:B------:R-:W-:Y:S02]  /*0c80*/  USHF.R.U32.HI UR4, URZ, UR18, UR5 ;  /* 0x000000123f047299 */ /* 0x000fe40008011605 */
[----:B------:R-:W-:Y:S01]  /*0c90*/  UIADD3 UR5, UP0, URZ, -UR43, URZ ;  /* 0x8000002b3f057290 */ /* 0x000fe2000ff1e03f */
[----:B------:R-:W-:Y:S01]  /*0ca0*/  ULDC.64 UR14, c[0x0][0x620] ;  /* 0x00018800000e7ab9 */ /* 0x000fe20000000a00 */
[----:B------:R-:W-:Y:S02]  /*0cb0*/  UMOV UR6, UR19 ;  /* 0x0000001300067c82 */ /* 0x000fe40008000000 */
[----:B------:R-:W-:Y:S01]  /*0cc0*/  UIADD3.X UR4, URZ, ~UR4, URZ, UP0, !UPT ;  /* 0x800000043f047290 */ /* 0x000fe200087fe43f */
[----:B------:R-:W-:Y:S01]  /*0cd0*/  ULDC UR9, c[0x0][0x618] ;  /* 0x0001860000097ab9 */ /* 0x000fe20000000800 */
[----:B------:R-:W-:-:S02]  /*0ce0*/  UIMAD UR12, UR11, UR12, UR10 ;  /* 0x0000000c0b0c72a4 */ /* 0x000fc4000f8e020a */
[----:B------:R-:W-:Y:S02]  /*0cf0*/  UIMAD UR4, UR4, UR14, URZ ;  /* 0x0000000e040472a4 */ /* 0x000fe4000f8e023f */
[----:B------:R-:W-:Y:S02]  /*0d00*/  UIMAD.WIDE.U32 UR6, UR5, UR14, UR6 ;  /* 0x0000000e050672a5 */ /* 0x000fe4000f8e0006 */
[----:B------:R-:W-:Y:S01]  /*0d10*/  UIMAD UR4, UR5, UR15, UR4 ;  /* 0x0000000f050472a4 */ /* 0x000fe2000f8e0204 */
[----:B------:R-:W-:Y:S01]  /*0d20*/  ULDC UR10, c[0x0][0x608] ;  /* 0x00018200000a7ab9 */ /* 0x000fe20000000800 */
[----:B------:R-:W-:Y:S02]  /*0d30*/  ULDC UR18, c[0x0][0x658] ;  /* 0x0001960000127ab9 */ /* 0x000fe40000000800 */
[----:B------:R-:W-:Y:S01]  /*0d40*/  UIADD3 UR7, UR7, UR4, URZ ;  /* 0x0000000407077290 */ /* 0x000fe2000fffe03f */
[----:B------:R-:W-:Y:S02]  /*0d50*/  UMOV UR11, 0xffffffff ;  /* 0xffffffff000b7882 */ /* 0x000fe40000000000 */
[----:B------:R-:W-:Y:S01]  /*0d60*/  ULDC.64 UR4, c[0x0][0x640] ;  /* 0x0001900000047ab9 */ /* 0x000fe20000000a00 */
[----:B------:R-:W-:Y:S01]  /*0d70*/  USHF.R.U64 UR16, UR6, UR9, UR7 ;  /* 0x0000000906107299 */ /* 0x000fe20008001207 */
[----:B------:R-:W-:Y:S01]  /*0d80*/  ISETP.NE.U32.AND P0, PT, RZ, UR4, PT ;  /* 0x00000004ff007c0c */ /* 0x000fe2000bf05070 */
[----:B------:R-:W-:-:S02]  /*0d90*/  USHF.R.U32.HI UR7, URZ, UR9, UR7 ;  /* 0x000000093f077299 */ /* 0x000fc40008011607 */
[----:B------:R-:W-:Y:S01]  /*0da0*/  USHF.L.U32 UR6, UR11, UR18, URZ ;  /* 0x000000120b067299 */ /* 0x000fe2000800063f */
[----:B------:R-:W-:Y:S01]  /*0db0*/  ISETP.NE.AND.EX P0, PT, RZ, UR5, PT, P0 ;  /* 0x00000005ff007c0c */ /* 0x000fe2000bf05300 */
[----:B------:R-:W-:Y:S02]  /*0dc0*/  USHF.R.U64 UR22, UR16, UR10, UR7 ;  /* 0x0000000a10167299 */ /* 0x000fe40008001207 */
[----:B------:R-:W-:Y:S02]  /*0dd0*/  USHF.R.U32.HI UR7, URZ, UR10, UR7 ;  /* 0x0000000a3f077299 */ /* 0x000fe40008011607 */
[----:B------:R-:W-:Y:S02]  /*0de0*/  UISETP.NE.AND UP1, UPT, UR45, URZ, UPT ;  /* 0x0000003f2d00728c */ /* 0x000fe4000bf25270 */
[----:B------:R-:W-:Y:S01]  /*0df0*/  USHF.R.U64 UR23, UR22, UR18, UR7 ;  /* 0x0000001216177299 */ /* 0x000fe20008001207 */
[----:B------:R-:W-:Y:S01]  /*0e00*/  ULDC UR17, c[0x0][0x600] ;  /* 0x0001800000117ab9 */ /* 0x000fe20000000800 */
[----:B------:R-:W-:-:S02]  /*0e10*/  ULOP3.LUT UR13, URZ, UR6, URZ, 0x33, !UPT ;  /* 0x000000063f0d7292 */ /* 0x000fc4000f8e333f */
[----:B------:R-:W-:Y:S02]  /*0e20*/  UIADD3 UR15, UR17, -0x1, URZ ;  /* 0xffffffff110f7890 */ /* 0x000fe4000fffe03f */
[----:B------:R-:W-:Y:S02]  /*0e30*/  USEL UR12, UR8, UR12, !UP1 ;  /* 0x0000000c080c7287 */ /* 0x000fe4000c800000 */
[----:B------:R-:W-:Y:S01]  /*0e40*/  USHF.R.U32.HI UR7, URZ, UR18, UR7 ;  /* 0x000000123f077299 */ /* 0x000fe20008011607 */
[----:B------:R-:W-:Y:S01]  /*0e50*/  ULDC UR19, c[0x0][0x648] ;  /* 0x0001920000137ab9 */ /* 0x000fe20000000800 */
[----:B------:R-:W-:Y:S01]  /*0e60*/  ULDC UR20, c[0x0][0x638] ;  /* 0x00018e0000147ab9 */ /* 0x000fe20000000800 */
[----:B------:R-:W-:Y:S01]  /*0e70*/  UMOV UR21, 0x1 ;  /* 0x0000000100157882 */ /* 0x000fe20000000000 */
[----:B------:R-:W-:Y:S01]  /*0e80*/  UMOV UR6, UR23 ;  /* 0x0000001700067c82 */ /* 0x000fe20008000000 */
[----:B------:R-:W-:Y:S07]  /*0e90*/  @!P0 BRA `(.L_x_10) ;  /* 0x0000000000308947 */ /* 0x000fee0003800000 */
[----:B------:R-:W-:Y:S02]  /*0ea0*/  ULDC UR10, c[0x0][0x64c] ;  /* 0x00019300000a7ab9 */ /* 0x000fe40000000800 */
        /* <DEDUP_REMOVED lines=8> */
[----:B------:R-:W-:-:S07]  /*0f30*/  UIMAD.WIDE.U32.X UR4, UR14, UR5, UR10, UP0 ;  /* 0x000000050e0472a5 */ /* 0x000fce00080e040a */
[----:B------:R-:W-:Y:S01]  /*0f40*/  UMOV UR6, UR4 ;  /* 0x0000000400067c82 */ /* 0x000fe20008000000 */
[----:B------:R-:W-:-:S05]  /*0f50*/  UMOV UR7, UR5 ;  /* 0x0000000500077c82 */ /* 0x000fca0008000000 */
.L_x_10:
[----:B------:R-:W-:Y:S01]  /*0f60*/  USHF.R.U64 UR5, UR6, UR19, UR7 ;  /* 0x0000001306057299 */ /* 0x000fe20008001207 */
[----:B------:R-:W-:Y:S01]  /*0f70*/  IMAD.MOV.U32 R0, RZ, RZ, 0x1 ;  /* 0x00000001ff007424 */ /* 0x000fe200078e00ff */
[----:B------:R-:W-:Y:S02]  /*0f80*/  USHF.L.U32 UR4, UR21, UR18, URZ ;  /* 0x0000001215047299 */ /* 0x000fe4000800063f */
[----:B------:R-:W-:Y:S02]  /*0f90*/  ULOP3.LUT UR13, UR22, UR13, URZ, 0xc0, !UPT ;  /* 0x0000000d160d7292 */ /* 0x000fe4000f8ec03f */
[----:B------:R-:W-:Y:S02]  /*0fa0*/  UIADD3 UR6, -UR5, URZ, URZ ;  /* 0x0000003f05067290 */ /* 0x000fe4000fffe13f */
[----:B------:R-:W-:Y:S02]  /*0fb0*/  UIMAD UR13, UR4, UR5, UR13 ;  /* 0x00000005040d72a4 */ /* 0x000fe4000f8e020d */
[----:B------:R-:W-:-:S02]  /*0fc0*/  ULOP3.LUT UR15, UR16, UR15, URZ, 0xc0, !UPT ;  /* 0x0000000f100f7292 */ /* 0x000fc4000f8ec03f */
[----:B------:R-:W-:Y:S01]  /*0fd0*/  UIMAD UR4, UR6, UR20, UR23 ;  /* 0x00000014060472a4 */ /* 0x000fe2000f8e0217 */
[----:B------:R-:W-:Y:S01]  /*0fe0*/  ULDC UR5, c[0x0][0x610] ;  /* 0x0001840000057ab9 */ /* 0x000fe20000000800 */
[----:B------:R-:W-:Y:S02]  /*0ff0*/  UISETP.NE.AND UP0, UPT, UR45, URZ, UPT ;  /* 0x0000003f2d00728c */ /* 0x000fe4000bf05270 */
[----:B------:R-:W-:Y:S02]  /*1000*/  UIMAD UR12, UR13, UR5, UR12 ;  /* 0x000000050d0c72a4 */ /* 0x000fe4000f8e020c */
[----:B------:R-:W-:-:S04]  /*1010*/  UIMAD UR4, UR4, UR17, UR15 ;  /* 0x00000011040472a4 */ /* 0x000fc8000f8e020f */
[----:B------:R-:W-:Y:S02]  /*1020*/  USEL UR42, UR4, UR12, !UP0 ;  /* 0x0000000c042a7287 */ /* 0x000fe4000c000000 */
[----:B------:R-:W-:-:S12]  /*1030*/  USEL UR41, UR12, UR4, !UP0 ;  /* 0x000000040c297287 */ /* 0x000fd8000c000000 */
.L_x_8:
[----:B------:R-:W-:-:S08]  /*1040*/  NOP ;  /* 0x0000000000007918 */ /* 0x000fd00000000000 */
[----:B------:R-:W1:Y:S02]  /*1050*/  USETMAXREG.TRY_ALLOC.CTAPOOL UP0, 0xf0 ;  /* 0x000000f0000079c8 */ /* 0x000e640008000600 */
[----:B-1----:R-:W-:-:S13]  /*1060*/  PLOP3.LUT P0, PT, PT, PT, UP0, 0x80, 0x0 ;  /* 0x000000000000781c */ /* 0x002fda0003f0f008 */
[----:B------:R-:W-:Y:S05]  /*1070*/  @!P0 BRA `(.L_x_8) ;  /* 0xfffffffc00f08947 */ /* 0x000fea000383ffff */
[----:B------:R-:W-:Y:S01]  /*1080*/  ULDC.64 UR4, c[0x0][0x598] ;  /* 0x0001660000047ab9 */ /* 0x000fe20000000a00 */
[----:B------:R-:W-:Y:S01]  /*1090*/  ULDC.64 UR36, c[0x0][0x208] ;  /* 0x0000820000247ab9 */ /* 0x000fe20000000a00 */
[----:B------:R-:W-:-:S04]  /*10a0*/  ISETP.NE.U32.AND P0, PT, RZ, UR4, PT ;  /* 0x00000004ff007c0c */ /* 0x000fc8000bf05070 */
[----:B------:R-:W-:-:S13]  /*10b0*/  ISETP.NE.AND.EX P0, PT, RZ, UR5, PT, P0 ;  /* 0x00000005ff007c0c */ /* 0x000fda000bf05300 */
[----:B------:R-:W-:Y:S05]  /*10c0*/  @!P0 BRA `(.L_x_11) ;  /* 0x00000000001c8947 */ /* 0x000fea0003800000 */
[----:B------:R-:W1:Y:S02]  /*10d0*/  LDC.64 R2, c[0x0][0x598] ;  /* 0x00016600ff027b82 */ /* 0x000e640000000a00 */
[----:B-1----:R-:W2:Y:S02]  /*10e0*/  LDG.E.64 R2, desc[UR36][R2.64] ;  /* 0x0000002402027981 */ /* 0x002ea4000c1e1b00 */
[----:B--2---:R-:W-:-:S04]  /*10f0*/  ISETP.NE.U32.AND P0, PT, R2, RZ, PT ;  /* 0x000000ff0200720c */ /* 0x004fc80003f05070 */
[----:B------:R-:W-:-:S13]  /*1100*/  ISETP.NE.AND.EX P0, PT, R3, RZ, PT, P0 ;  /* 0x000000ff0300720c */ /* 0x000fda0003f05300 */
[----:B------:R-:W-:Y:S05]  /*1110*/  @!P0 BRA `(.L_x_11) ;  /* 0x0000000000088947 */ /* 0x000fea0003800000 */
[----:B------:R1:W5:Y:S01]  /*1120*/  LD.E R2, desc[UR36][R2.64] ;  /* 0x0000002402027980 */ /* 0x000362000c101900 */
[----:B------:R-:W-:Y:S05]  /*1130*/  BRA `(.L_x_12) ;  /* 0x0000000000247947 */ /* 0x000fea0003800000 */
.L_x_11:
[----:B------:R-:W-:Y:S02]  /*1140*/  ULDC.64 UR4, c[0x0][0x588] ;  /* 0x0001620000047ab9 */ /* 0x000fe40000000a00 */
[----:B------:R-:W-:-:S04]  /*1150*/  ISETP.NE.U32.AND P0, PT, RZ, UR4, PT ;  /* 0x00000004ff007c0c */ /* 0x000fc8000bf05070 */
[----:B------:R-:W-:-:S13]  /*1160*/  ISETP.NE.AND.EX P0, PT, RZ, UR5, PT, P0 ;  /* 0x00000005ff007c0c */ /* 0x000fda000bf05300 */
[----:B------:R-:W-:Y:S05]  /*1170*/  @!P0 BRA `(.L_x_13) ;  /* 0x00000000000c8947 */ /* 0x000fea0003800000 */
[----:B------:R-:W1:Y:S02]  /*1180*/  LDC.64 R2, c[0x0][0x588] ;  /* 0x00016200ff027b82 */ /* 0x000e640000000a00 */
[----:B-1----:R2:W5:Y:S01]  /*1190*/  LDG.E R2, desc[UR36][R2.64] ;  /* 0x0000002402027981 */ /* 0x002562000c1e1900 */
[----:B------:R-:W-:Y:S05]  /*11a0*/  BRA `(.L_x_12) ;  /* 0x0000000000087947 */ /* 0x000fea0003800000 */
.L_x_13:
[----:B------:R-:W-:Y:S02]  /*11b0*/  ULDC UR4, c[0x0][0x580] ;  /* 0x0001600000047ab9 */ /* 0x000fe40000000800 */
[----:B------:R-:W-:-:S07]  /*11c0*/  IMAD.U32 R2, RZ, RZ, UR4 ;  /* 0x00000004ff027e24 */ /* 0x000fce000f8e00ff */
.L_x_12:
[----:B------:R-:W-:Y:S02]  /*11d0*/  ULDC.64 UR4, c[0x0][0x5a0] ;  /* 0x0001680000047ab9 */ /* 0x000fe40000000a00 */
[----:B------:R-:W-:-:S04]  /*11e0*/  ISETP.NE.U32.AND P0, PT, RZ, UR4, PT ;  /* 0x00000004ff007c0c */ /* 0x000fc8000bf05070 */
[----:B------:R-:W-:-:S13]  /*11f0*/  ISETP.NE.AND.EX P0, PT, RZ, UR5, PT, P0 ;  /* 0x00000005ff007c0c */ /* 0x000fda000bf05300 */
[----:B------:R-:W-:Y:S05]  /*1200*/  @!P0 BRA `(.L_x_14) ;  /* 0x00000000001c8947 */ /* 0x000fea0003800000 */
[----:B------:R-:W3:Y:S02]  /*1210*/  LDC.64 R4, c[0x0][0x5a0] ;  /* 0x00016800ff047b82 */ /* 0x000ee40000000a00 */
[----:B---3--:R-:W3:Y:S02]  /*1220*/  LDG.E.64 R4, desc[UR36][R4.64] ;  /* 0x0000002404047981 */ /* 0x008ee4000c1e1b00 */
[----:B---3--:R-:W-:-:S04]  /*1230*/  ISETP.NE.U32.AND P0, PT, R4, RZ, PT ;  /* 0x000000ff0400720c */ /* 0x008fc80003f05070 */
[----:B------:R-:W-:-:S13]  /*1240*/  ISETP.NE.AND.EX P0, PT, R5, RZ, PT, P0 ;  /* 0x000000ff0500720c */ /* 0x000fda0003f05300 */
[----:B------:R-:W-:Y:S05]  /*1250*/  @!P0 BRA `(.L_x_14) ;  /* 0x0000000000088947 */ /* 0x000fea0003800000 */
[----:B------:R3:W5:Y:S01]  /*1260*/  LD.E R16, desc[UR36][R4.64] ;  /* 0x0000002404107980 */ /* 0x000762000c101900 */
[----:B------:R-:W-:Y:S05]  /*1270*/  BRA `(.L_x_15) ;  /* 0x0000000000247947 */ /* 0x000fea0003800000 */
.L_x_14:
[----:B------:R-:W-:Y:S02]  /*1280*/  ULDC.64 UR4, c[0x0][0x590] ;  /* 0x0001640000047ab9 */ /* 0x000fe40000000a00 */
[----:B------:R-:W-:-:S04]  /*1290*/  ISETP.NE.U32.AND P0, PT, RZ, UR4, PT ;  /* 0x00000004ff007c0c */ /* 0x000fc8000bf05070 */
[----:B------:R-:W-:-:S13]  /*12a0*/  ISETP.NE.AND.EX P0, PT, RZ, UR5, PT, P0 ;  /* 0x00000005ff007c0c */ /* 0x000fda000bf05300 */
[----:B------:R-:W-:Y:S05]  /*12b0*/  @!P0 BRA `(.L_x_16) ;  /* 0x00000000000c8947 */ /* 0x000fea0003800000 */
[----:B------:R-:W3:Y:S02]  /*12c0*/  LDC.64 R4, c[0x0][0x590] ;  /* 0x00016400ff047b82 */ /* 0x000ee40000000a00 */
[----:B---3--:R4:W5:Y:S01]  /*12d0*/  LDG.E R16, desc[UR36][R4.64] ;  /* 0x0000002404107981 */ /* 0x008962000c1e1900 */
[----:B------:R-:W-:Y:S05]  /*12e0*/  BRA `(.L_x_15) ;  /* 0x0000000000087947 */ /* 0x000fea0003800000 */
.L_x_16:
[----:B------:R-:W-:Y:S02]  /*12f0*/  ULDC UR4, c[0x0][0x584] ;  /* 0x0001610000047ab9 */ /* 0x000fe40000000800 */
[----:B------:R-:W-:-:S07]  /*1300*/  IMAD.U32 R16, RZ, RZ, UR4 ;  /* 0x00000004ff107e24 */ /* 0x000fce000f8e00ff */
.L_x_15:
[----:B------:R-:W-:-:S13]  /*1310*/  LOP3.LUT P0, RZ, R0, 0xff, RZ, 0xc0, !PT ;  /* 0x000000ff00ff7812 */ /* 0x000fda000780c0ff */
[----:B------:R-:W-:Y:S05]  /*1320*/  @!P0 EXIT ;  /* 0x000000000000894d */ /* 0x000fea0003800000 */
[----:B------:R-:W-:Y:S01]  /*1330*/  ULDC UR4, c[0x0][0x28c] ;  /* 0x0000a30000047ab9 */ /* 0x000fe20000000800 */
[----:B------:R-:W-:Y:S01]  /*1340*/  UMOV UR38, URZ ;  /* 0x0000003f00267c82 */ /* 0x000fe20008000000 */
[----:B------:R-:W-:Y:S01]  /*1350*/  UIADD3 UR4, UR4, 0x1f, URZ ;  /* 0x0000001f04047890 */ /* 0x000fe2000fffe03f */
[----:B------:R-:W-:-:S03]  /*1360*/  UMOV UR39, URZ ;  /* 0x0000003f00277c82 */ /* 0x000fc60008000000 */
[----:B------:R-:W-:-:S04]  /*1370*/  USHF.R.S32.HI UR5, URZ, 0x1f, UR4 ;  /* 0x0000001f3f057899 */ /* 0x000fc80008011404 */
[----:B------:R-:W-:-:S04]  /*1380*/  ULEA.HI UR5, UR5, UR4, URZ, 0x5 ;  /* 0x0000000405057291 */ /* 0x000fc8000f8f283f */
[----:B------:R-:W-:-:S12]  /*1390*/  USHF.R.S32.HI UR44, URZ, 0x5, UR5 ;  /* 0x000000053f2c7899 */ /* 0x000fd80008011405 */
.L_x_546:
[----:B------:R-:W0:Y:S01]  /*13a0*/  S2R R0, SR_TID.X ;  /* 0x0000000000007919 */ /* 0x000e220000002100 */
[----:B-1----:R-:W1:Y:S01]  /*13b0*/  S2UR UR7, SR_CgaCtaId ;  /* 0x00000000000779c3 */ /* 0x002e620000008800 */
[----:B------:R-:W-:Y:S02]  /*13c0*/  UMOV UR6, 0x400 ;  /* 0x0000040000067882 */ /* 0x000fe40000000000 */
[----:B-1----:R-:W-:Y:S01]  /*13d0*/  ULEA UR6, UR7, UR6, 0x18 ;  /* 0x0000000607067291 */ /* 0x002fe2000f8ec03f */
[----:B0-----:R-:W-:-:S04]  /*13e0*/  LOP3.LUT R0, R0, 0x80, RZ, 0xc0, !PT ;  /* 0x0000008000007812 */ /* 0x001fc800078ec0ff */
[----:B------:R-:W-:-:S06]  /*13f0*/  SHF.R.U32.HI R0, RZ, 0x7, R0 ;  /* 0x00000007ff007819 */ /* 0x000fcc0000011600 */
[----:B------:R-:W0:Y:S02]  /*1400*/  SHFL.IDX PT, R0, R0, RZ, 0x1f ;  /* 0x00001fff00007589 */ /* 0x000e2400000e0000 */
[----:B0-----:R-:W-:-:S13]  /*1410*/  R2UR UR4, R0 ;  /* 0x00000000000472ca */ /* 0x001fda00000e0000 */
[----:B------:R-:W-:-:S04]  /*1420*/  ULEA.HI UR5, UR4, UR4, URZ, 0x1 ;  /* 0x0000000404057291 */ /* 0x000fc8000f8f083f */
[----:B------:R-:W-:-:S04]  /*1430*/  ULOP3.LUT UR5, UR5, 0xffffe, URZ, 0xc0, !UPT ;  /* 0x000ffffe05057892 */ /* 0x000fc8000f8ec03f */
[----:B------:R-:W-:-:S03]  /*1440*/  UIADD3 UR5, UR4, -UR5, URZ ;  /* 0x8000000504057290 */ /* 0x000fc6000fffe03f */
[----:B------:R-:W-:Y:S01]  /*1450*/  ULDC UR4, c[0x0][0x28c] ;  /* 0x0000a30000047ab9 */ /* 0x000fe20000000800 */
[----:B------:R-:W-:Y:S01]  /*1460*/  ULEA UR5, UR5, UR6, 0xc ;  /* 0x0000000605057291 */ /* 0x000fe2000f8e603f */
[----:B------:R-:W-:-:S03]  /*1470*/  ISETP.LT.AND P0, PT, RZ, UR4, PT ;  /* 0x00000004ff007c0c */ /* 0x000fc6000bf01270 */
[----:B------:R-:W-:-:S04]  /*1480*/  UIADD3 UR5, UR5, 0x180, URZ ;  /* 0x0000018005057890 */ /* 0x000fc8000fffe03f */
[----:B------:R-:W-:-:S04]  /*1490*/  USHF.R.U32.HI UR5, URZ, 0x4, UR5 ;  /* 0x000000043f057899 */ /* 0x000fc80008011605 */
[----:B------:R-:W-:Y:S02]  /*14a0*/  ULOP3.LUT UR46, UR5, 0x3fff, URZ, 0xc0, !UPT ;  /* 0x00003fff052e7892 */ /* 0x000fe4000f8ec03f */
[----:B---3--:R-:W-:Y:S10]  /*14b0*/  @P0 BRA `(.L_x_17) ;  /* 0x0000000000400947 */ /* 0x008ff40003800000 */
[----:B------:R-:W-:Y:S01]  /*14c0*/  MOV R0, 0x0 ;  /* 0x0000000000007802 */ /* 0x000fe20000000f00 */
[----:B------:R-:W-:Y:S01]  /*14d0*/  ULDC.64 UR4, c[0x4][0x68] ;  /* 0x01001a0000047ab9 */ /* 0x000fe20000000a00 */
[----:B------:R-:W-:Y:S01]  /*14e0*/  ULDC.64 UR6, c[0x4][0x8] ;  /* 0x0100020000067ab9 */ /* 0x000fe20000000a00 */
[----:B---34-:R-:W-:Y:S01]  /*14f0*/  IMAD.U32 R4, RZ, RZ, UR4 ;  /* 0x00000004ff047e24 */ /* 0x018fe2000f8e00ff */
[----:B------:R0:W1:Y:S01]  /*1500*/  LDC.64 R14, c[0x4][R0] ;  /* 0x01000000000e7b82 */ /* 0x0000620000000a00 */
[----:B------:R-:W-:Y:S01]  /*1510*/  MOV R5, UR5 ;  /* 0x0000000500057c02 */ /* 0x000fe20008000f00 */
[----:B------:R-:W-:Y:S01]  /*1520*/  ULDC.64 UR4, c[0x4][0x70] ;  /* 0x01001c0000047ab9 */ /* 0x000fe20000000a00 */
[----:B------:R-:W-:Y:S01]  /*1530*/  IMAD.U32 R10, RZ, RZ, UR6 ;  /* 0x00000006ff0a7e24 */ /* 0x000fe2000f8e00ff */
[----:B------:R-:W-:Y:S01]  /*1540*/  MOV R13, RZ ;  /* 0x000000ff000d7202 */ /* 0x000fe20000000f00 */
[----:B------:R-:W-:Y:S02]  /*1550*/  IMAD.U32 R6, RZ, RZ, UR4 ;  /* 0x00000004ff067e24 */ /* 0x000fe4000f8e00ff */
[----:B------:R-:W-:-:S02]  /*1560*/  IMAD.U32 R7, RZ, RZ, UR5 ;  /* 0x00000005ff077e24 */ /* 0x000fc4000f8e00ff */
[----:B------:R-:W-:Y:S02]  /*1570*/  IMAD.U32 R11, RZ, RZ, UR7 ;  /* 0x00000007ff0b7e24 */ /* 0x000fe4000f8e00ff */
[----:B------:R-:W-:Y:S02]  /*1580*/  IMAD.MOV.U32 R8, RZ, RZ, 0x1e1 ;  /* 0x000001e1ff087424 */ /* 0x000fe400078e00ff */
[----:B0-----:R-:W-:-:S07]  /*1590*/  IMAD.MOV.U32 R12, RZ, RZ, 0x1 ;  /* 0x00000001ff0c7424 */ /* 0x001fce00078e00ff */
[----:B------:R-:W-:-:S07]  /*15a0*/  LEPC R20, `(.L_x_17) ;  /* 0x000000001014794e */ /* 0x000fce0000000000 */
[----:B-12--5:R-:W-:Y:S05]  /*15b0*/  CALL.ABS.NOINC R14 ;  /* 0x000000000e007343 */ /* 0x026fea0003c00000 */
.L_x_17:
[----:B------:R-:W-:-:S06]  /*15c0*/  ULOP3.LUT UR4, UR40, 0x1, URZ, 0xfc, !UPT ;  /* 0x0000000128047892 */ /* 0x000fcc000f8efc3f */
[----:B------:R-:W-:-:S05]  /*15d0*/  IMAD.U32 R0, RZ, RZ, UR4 ;  /* 0x00000004ff007e24 */ /* 0x000fca000f8e00ff */
[----:B------:R-:W-:-:S13]  /*15e0*/  ISETP.NE.AND P0, PT, R0, 0x3, PT ;  /* 0x000000030000780c */ /* 0x000fda0003f05270 */
[----:B------:R-:W-:Y:S05]  /*15f0*/  @!P0 BRA `(.L_x_18) ;  /* 0x0000000000048947 */ /* 0x000fea0003800000 */
[----:B------:R-:W-:Y:S01]  /*1600*/  BPT.TRAP 0x1 ;  /* 0x000000040000795c */ /* 0x000fe20000300000 */
.L_x_18:
[----:B------:R-:W0:Y:S01]  /*1610*/  S2UR UR5, SR_CgaCtaId ;  /* 0x00000000000579c3 */ /* 0x000e220000008800 */
[----:B------:R-:W-:Y:S01]  /*1620*/  UMOV UR4, 0x400 ;  /* 0x0000040000047882 */ /* 0x000fe20000000000 */
[----:B--2---:R-:W-:Y:S02]  /*1630*/  IMAD.U32 R3, RZ, RZ, UR38 ;  /* 0x00000026ff037e24 */ /* 0x004fe4000f8e00ff */
[----:B---34-:R-:W-:-:S03]  /*1640*/  IMAD.U32 R5, RZ, RZ, UR39 ;  /* 0x00000027ff057e24 */ /* 0x018fc6000f8e00ff */
[----:B------:R-:W-:Y:S01]  /*1650*/  SHF.L.U32 R3, R3, 0x1f, RZ ;  /* 0x0000001f03037819 */ /* 0x000fe200000006ff */
[----:B0-----:R-:W-:-:S06]  /*1660*/  ULEA UR4, UR5, UR4, 0x18 ;  /* 0x0000000405047291 */ /* 0x001fcc000f8ec03f */
[----:B------:R-:W-:-:S04]  /*1670*/  IMAD.U32 R0, RZ, RZ, UR4 ;  /* 0x00000004ff007e24 */ /* 0x000fc8000f8e00ff */
[----:B------:R-:W-:-:S04]  /*1680*/  IMAD R4, R5, 0x8, R0 ;  /* 0x0000000805047824 */ /* 0x000fc800078e0200 */
[----:B------:R0:W1:Y:S01]  /*1690*/  SYNCS.PHASECHK.TRANS64.TRYWAIT P1, [R4+URZ], R3 ;  /* 0x00000003040075a7 */ /* 0x000062000802017f */
[----:B------:R-:W-:Y:S05]  /*16a0*/  @!P0 BRA `(.L_x_19) ;  /* 0x0000000000048947 */ /* 0x000fea0003800000 */
[----:B------:R-:W-:Y:S01]  /*16b0*/  BPT.TRAP 0x1 ;  /* 0x000000040000795c */ /* 0x000fe20000300000 */
.L_x_19:
[----:B-1----:R-:W-:Y:S05]  /*16c0*/  @P1 BRA `(.L_x_20) ;  /* 0x0000000000081947 */ /* 0x002fea0003800000 */
[----:B------:R-:W1:Y:S02]  /*16d0*/  SYNCS.PHASECHK.TRANS64.TRYWAIT P1, [R4+URZ], R3 ;  /* 0x00000003040075a7 */ /* 0x000e64000802017f */
[----:B-1----:R-:W-:Y:S05]  /*16e0*/  @!P1 BRA `(.L_x_21) ;  /* 0x0000016800f49947 */ /* 0x002fea0003800000 */
.L_x_20:
[----:B------:R-:W-:-:S04]  /*16f0*/  UISETP.LT.AND UP0, UPT, UR44, 0x1, UPT ;  /* 0x000000012c00788c */ /* 0x000fc8000bf01270 */
[----:B------:R-:W-:-:S06]  /*1700*/  USEL UR4, UR44, 0x1, UP0 ;  /* 0x000000012c047887 */ /* 0x000fcc0008000000 */
[----:B01----:R-:W-:Y:S01]  /*1710*/  IMAD.U32 R4, RZ, RZ, UR4 ;  /* 0x00000004ff047e24 */ /* 0x003fe2000f8e00ff */
[----:B------:R-:W-:Y:S05]  /*1720*/  WARPSYNC.ALL ;  /* 0x0000000000007948 */ /* 0x000fea0003800000 */
[----:B------:R-:W-:-:S04]  /*1730*/  IADD3 R4, -R4, UR44, RZ ;  /* 0x0000002c04047c10 */ /* 0x000fc8000fffe1ff */
[----:B------:R-:W-:Y:S02]  /*1740*/  ISETP.GE.AND P1, PT, R4, 0x1, PT ;  /* 0x000000010400780c */ /* 0x000fe40003f26270 */
[----:B------:R-:W-:Y:S01]  /*1750*/  R2UR UR4, R0 ;  /* 0x00000000000472ca */ /* 0x000fe200000e0000 */
[----:B------:R-:W-:Y:S01]  /*1760*/  ULOP3.LUT UR8, UR46, 0x10000, URZ, 0xfc, !UPT ;  /* 0x000100002e087892 */ /* 0x000fe2000f8efc3f */
[----:B------:R-:W-:Y:S01]  /*1770*/  WARPGROUP.ARRIVE ;  /* 0x00000000000079c5 */ /* 0x000fe20000000000 */
[----:B------:R-:W-:Y:S01]  /*1780*/  UMOV UR5, 0x80000020 ;  /* 0x8000002000057882 */ /* 0x000fe20000000000 */
[----:B------:R-:W-:Y:S01]  /*1790*/  UMOV UR7, 0x80000020 ;  /* 0x8000002000077882 */ /* 0x000fe20000000000 */
[----:B------:R-:W-:-:S08]  /*17a0*/  ULEA UR10, UR39, UR8, 0xa ;  /* 0x00000008270a7291 */ /* 0x000fd0000f8e503f */
[----:B------:R-:W-:-:S04]  /*17b0*/  UIADD3 UR4, UR4, 0x1c180, URZ ;  /* 0x0001c18004047890 */ /* 0x000fc8000fffe03f */
[----:B------:R-:W-:-:S04]  /*17c0*/  USHF.R.U32.HI UR4, URZ, 0x4, UR4 ;  /* 0x000000043f047899 */ /* 0x000fc80008011604 */
[----:B------:R-:W-:-:S04]  /*17d0*/  ULOP3.LUT UR4, UR4, 0x3fff, URZ, 0xc0, !UPT ;  /* 0x00003fff04047892 */ /* 0x000fc8000f8ec03f */
[----:B------:R-:W-:-:S03]  /*17e0*/  ULOP3.LUT UR9, UR4, 0x10000, URZ, 0xfc, !UPT ;  /* 0x0001000004097892 */ /* 0x000fc6000f8efc3f */
[----:B------:R-:W-:Y:S01]  /*17f0*/  UMOV UR4, UR10 ;  /* 0x0000000a00047c82 */ /* 0x000fe20008000000 */
[----:B------:R-:W-:-:S07]  /*1800*/  ULEA UR11, UR39, UR9, 0xa ;  /* 0x00000009270b7291 */ /* 0x000fce000f8e503f */
[----:B------:R-:W-:Y:S02]  /*1810*/  UMOV UR6, UR11 ;  /* 0x0000000b00067c82 */ /* 0x000fe40008000000 */
[----:B------:R-:W-:Y:S01]  /*1820*/  HGMMA.64x256x16.F32.BF16 R24, gdesc[UR4], RZ, !UPT, gsb0 ;  /* 0x03e00000041879f0 */ /* 0x000fe2000c0018ff */
[----:B------:R-:W-:Y:S01]  /*1830*/  UIADD3 UR4, UR10, 0x200, URZ ;  /* 0x000002000a047890 */ /* 0x000fe2000fffe03f */
[----:B------:R-:W-:Y:S01]  /*1840*/  UMOV UR5, 0x80000020 ;  /* 0x8000002000057882 */ /* 0x000fe20000000000 */
[----:B------:R-:W-:Y:S02]  /*1850*/  WARPGROUP.DEPBAR.LE gsb0, 0x0 ;  /* 0x00008000000079c5 */ /* 0x000fe40000010000 */
[----:B------:R-:W-:Y:S01]  /*1860*/  STL.64 [R1], R24 ;  /* 0x0000001801007387 */ /* 0x000fe20000100a00 */
[----:B------:R-:W-:Y:S01]  /*1870*/  MOV R235, R51 ;  /* 0x0000003300eb7202 */ /* 0x000fe20000000f00 */
[----:B------:R-:W-:Y:S01]  /*1880*/  IMAD.MOV.U32 R234, RZ, RZ, R52 ;  /* 0x000000ffffea7224 */ /* 0x000fe200078e0034 */
[----:B------:R-:W-:Y:S01]  /*1890*/  MOV R228, R58 ;  /* 0x0000003a00e47202 */ /* 0x000fe20000000f00 */
[----:B------:R-:W-:Y:S01]  /*18a0*/  STL.64 [R1+0x8], R26 ;  /* 0x0000081a01007387 */ /* 0x000fe20000100a00 */
[----:B------:R-:W-:Y:S01]  /*18b0*/  IMAD.MOV.U32 R233, RZ, RZ, R53 ;  /* 0x000000ffffe97224 */ /* 0x000fe200078e0035 */
[----:B------:R-:W-:Y:S01]  /*18c0*/  MOV R221, R65 ;  /* 0x0000004100dd7202 */ /* 0x000fe20000000f00 */
[----:B------:R-:W-:Y:S01]  /*18d0*/  IMAD.MOV.U32 R232, RZ, RZ, R54 ;  /* 0x000000ffffe87224 */ /* 0x000fe200078e0036 */
        /* <DEDUP_REMOVED lines=44> */
[----:B------:R-:W-:Y:S01]  /*1ba0*/  MOV R6, R149 ;  /* 0x0000009500067202 */ /* 0x000fe20000000f00 */
[----:B------:R-:W-:Y:S01]  /*1bb0*/  IMAD.MOV.U32 R165, RZ, RZ, R81 ;  /* 0x000000ffffa57224 */ /* 0x000fe200078e0051 */
[----:B------:R0:W-:Y:S01]  /*1bc0*/  STL [R1+0x68], R50 ;  /* 0x0000683201007387 */ /* 0x0001e20000100800 */
[----:B------:R-:W-:-:S02]  /*1bd0*/  IMAD.MOV.U32 R166, RZ, RZ, R82 ;  /* 0x000000ffffa67224 */ /* 0x000fc400078e0052 */
[----:B------:R-:W-:Y:S01]  /*1be0*/  IMAD.MOV.U32 R167, RZ, RZ, R83 ;  /* 0x000000ffffa77224 */ /* 0x000fe200078e0053 */
[----:B------:R-:W-:Y:S01]  /*1bf0*/  STL [R1+0x2b8], R152 ;  /* 0x0002b89801007387 */ /* 0x000fe20000100800 */
[----:B------:R-:W-:Y:S02]  /*1c00*/  IMAD.MOV.U32 R168, RZ, RZ, R84 ;  /* 0x000000ffffa87224 */ /* 0x000fe400078e0054 */
[----:B------:R-:W-:Y:S02]  /*1c10*/  IMAD.MOV.U32 R169, RZ, RZ, R85 ;  /* 0x000000ffffa97224 */ /* 0x000fe400078e0055 */
[----:B------:R-:W-:Y:S02]  /*1c20*/  IMAD.MOV.U32 R171, RZ, RZ, R87 ;  /* 0x000000ffffab7224 */ /* 0x000fe400078e0057 */
[----:B------:R-:W-:Y:S02]  /*1c30*/  IMAD.MOV.U32 R172, RZ, RZ, R88 ;  /* 0x000000ffffac7224 */ /* 0x000fe400078e0058 */
[----:B------:R-:W-:-:S02]  /*1c40*/  IMAD.MOV.U32 R173, RZ, RZ, R89 ;  /* 0x000000ffffad7224 */ /* 0x000fc400078e0059 */
[----:B------:R-:W-:Y:S02]  /*1c50*/  IMAD.MOV.U32 R174, RZ, RZ, R90 ;  /* 0x000000ffffae7224 */ /* 0x000fe400078e005a */
        /* <DEDUP_REMOVED lines=52> */
[----:B0-----:R-:W-:-:S06]  /*1fa0*/  WARPGROUP.ARRIVE ;  /* 0x00000000000079c5 */ /* 0x001fcc0000000000 */
[----:B------:R-:W-:Y:S03]  /*1fb0*/  HGMMA.64x256x16.F32.BF16 R24, gdesc[UR4], RZ, !UPT, gsb0 ;  /* 0x03e00000041879f0 */ /* 0x000fe6000c0018ff */
[----:B------:R-:W-:Y:S02]  /*1fc0*/  WARPGROUP.DEPBAR.LE gsb0, 0x0 ;  /* 0x00008000000079c5 */ /* 0x000fe40000010000 */
[----:B------:R-:W-:Y:S04]  /*1fd0*/  STL.64 [R1+0x2b0], R150 ;  /* 0x0002b09601007387 */ /* 0x000fe80000100a00 */
        /* <DEDUP_REMOVED lines=20> */
[----:B------:R0:W-:Y:S04]  /*2120*/  STL.64 [R1+0x208], R108 ;  /* 0x0002086c01007387 */ /* 0x0001e80000100a00 */
[----:B0-----:R-:W2:Y:S04]  /*2130*/  LDL.LU R108, [R1] ;  /* 0x00000000016c7983 */ /* 0x001ea80000300800 */
[----:B------:R-:W2:Y:S04]  /*2140*/  LDL.LU R109, [R1+0x4] ;  /* 0x00000400016d7983 */ /* 0x000ea80000300800 */
        /* <DEDUP_REMOVED lines=24> */
[----:B------:R-:W2:Y:S01]  /*22d0*/  LDL.LU R134, [R1+0x68] ;  /* 0x0000680001867983 */ /* 0x000ea20000300800 */
[----:B------:R-:W-:Y:S01]  /*22e0*/  IMAD.MOV.U32 R135, RZ, RZ, R235 ;  /* 0x000000ffff877224 */ /* 0x000fe200078e00eb */
[----:B------:R-:W-:Y:S01]  /*22f0*/  MOV R139, R231 ;  /* 0x000000e7008b7202 */ /* 0x000fe20000000f00 */
[----:B------:R-:W-:Y:S01]  /*2300*/  IMAD.MOV.U32 R136, RZ, RZ, R234 ;  /* 0x000000ffff887224 */ /* 0x000fe200078e00ea */
[----:B------:R-:W-:Y:S01]  /*2310*/  MOV R146, R224 ;  /* 0x000000e000927202 */ /* 0x000fe20000000f00 */
[----:B------:R-:W-:Y:S01]  /*2320*/  IMAD.MOV.U32 R137, RZ, RZ, R233 ;  /* 0x000000ffff897224 */ /* 0x000fe200078e00e9 */
[----:B------:R-:W-:Y:S01]  /*2330*/  UIADD3 UR4, UR10, 0x2, URZ ;  /* 0x000000020a047890 */ /* 0x000fe2000fffe03f */
[----:B------:R-:W-:Y:S01]  /*2340*/  IMAD.MOV.U32 R138, RZ, RZ, R232 ;  /* 0x000000ffff8a7224 */ /* 0x000fe200078e00e8 */
[----:B------:R-:W-:Y:S01]  /*2350*/  MOV R232, R7 ;  /* 0x0000000700e87202 */ /* 0x000fe20000000f00 */
[----:B------:R-:W-:Y:S01]  /*2360*/  IMAD.MOV.U32 R140, RZ, RZ, R230 ;  /* 0x000000ffff8c7224 */ /* 0x000fe200078e00e6 */
[----:B------:R-:W-:Y:S01]  /*2370*/  UIADD3 UR6, UR11, 0x2, URZ ;  /* 0x000000020b067890 */ /* 0x000fe2000fffe03f */
[----:B------:R-:W-:Y:S01]  /*2380*/  IMAD.MOV.U32 R141, RZ, RZ, R229 ;  /* 0x000000ffff8d7224 */ /* 0x000fe200078e00e5 */
[----:B------:R-:W-:Y:S01]  /*2390*/  UMOV UR5, 0x80000020 ;  /* 0x8000002000057882 */ /* 0x000fe20000000000 */
[----:B------:R-:W-:Y:S01]  /*23a0*/  IMAD.MOV.U32 R142, RZ, RZ, R228 ;  /* 0x000000ffff8e7224 */ /* 0x000fe200078e00e4 */
[----:B------:R-:W-:Y:S01]  /*23b0*/  UMOV UR7, 0x80000020 ;  /* 0x8000002000077882 */ /* 0x000fe20000000000 */
[----:B------:R-:W-:-:S02]  /*23c0*/  IMAD.MOV.U32 R143, RZ, RZ, R227 ;  /* 0x000000ffff8f7224 */ /* 0x000fc400078e00e3 */
[----:B------:R-:W-:Y:S02]  /*23d0*/  IMAD.MOV.U32 R144, RZ, RZ, R226 ;  /* 0x000000ffff907224 */ /* 0x000fe400078e00e2 */
[----:B------:R-:W-:Y:S01]  /*23e0*/  IMAD.MOV.U32 R145, RZ, RZ, R225 ;  /* 0x000000ffff917224 */ /* 0x000fe200078e00e1 */
[----:B------:R-:W-:Y:S01]  /*23f0*/  MOV R225, R14 ;  /* 0x0000000e00e17202 */ /* 0x000fe20000000f00 */
[----:B------:R-:W-:Y:S02]  /*2400*/  IMAD.MOV.U32 R147, RZ, RZ, R223 ;  /* 0x000000ffff937224 */ /* 0x000fe400078e00df */
[----:B------:R-:W-:Y:S02]  /*2410*/  IMAD.MOV.U32 R148, RZ, RZ, R222 ;  /* 0x000000ffff947224 */ /* 0x000fe400078e00de */
[----:B------:R-:W-:Y:S02]  /*2420*/  IMAD.MOV.U32 R149, RZ, RZ, R221 ;  /* 0x000000ffff957224 */ /* 0x000fe400078e00dd */
        /* <DEDUP_REMOVED lines=18> */
[----:B------:R-:W-:-:S06]  /*2550*/  IMAD.MOV.U32 R235, RZ, RZ, R3 ;  /* 0x000000ffffeb7224 */ /* 0x000fcc00078e0003 */
[----:B--2---:R-:W-:-:S06]  /*2560*/  WARPGROUP.ARRIVE ;  /* 0x00000000000079c5 */ /* 0x004fcc0000000000 */
[----:B------:R-:W-:Y:S03]  /*2570*/  HGMMA.64x256x16.F32.BF16 R108, gdesc[UR4], R108, gsb0 ;  /* 0x03e00000046c79f0 */ /* 0x000fe6000800186c */
[----:B------:R-:W-:Y:S02]  /*2580*/  WARPGROUP.DEPBAR.LE gsb0, 0x0 ;  /* 0x00008000000079c5 */ /* 0x000fe40000010000 */
[----:B------:R-:W-:Y:S04]  /*2590*/  STL.64 [R1], R108 ;  /* 0x0000006c01007387 */ /* 0x000fe80000100a00 */
        /* <DEDUP_REMOVED lines=63> */
[----:B0-----:R1:W5:Y:S04]  /*2990*/  LDL.LU R152, [R1+0x2b8] ;  /* 0x0002b80001987983 */ /* 0x0013680000300800 */
[----:B------:R-:W2:Y:S04]  /*29a0*/  LDL.LU.64 R150, [R1+0x2b0] ;  /* 0x0002b00001967983 */ /* 0x000ea80000300a00 */
        /* <DEDUP_REMOVED lines=20> */
[----:B------:R-:W2:Y:S01]  /*2af0*/  LDL.LU.64 R108, [R1+0x208] ;  /* 0x00020800016c7983 */ /* 0x000ea20000300a00 */
[----:B------:R-:W-:Y:S01]  /*2b00*/  UIADD3 UR4, UR10, 0x202, URZ ;  /* 0x000002020a047890 */ /* 0x000fe2000fffe03f */
[----:B------:R-:W-:Y:S01]  /*2b10*/  UMOV UR5, 0x80000020 ;  /* 0x8000002000057882 */ /* 0x000fe20000000000 */
[----:B--2---:R-:W-:-:S07]  /*2b20*/  WARPGROUP.ARRIVE ;  /* 0x00000000000079c5 */ /* 0x004fce0000000000 */
[----:B------:R-:W-:Y:S03]  /*2b30*/  HGMMA.64x256x16.F32.BF16 R24, gdesc[UR4], R24, gsb0 ;  /* 0x03e00000041879f0 */ /* 0x000fe60008001818 */
[----:B------:R-:W-:Y:S02]  /*2b40*/  WARPGROUP.DEPBAR.LE gsb0, 0x0 ;  /* 0x00008000000079c5 */ /* 0x000fe40000010000 */
[----:B-1----:R-:W-:Y:S05]  /*2b50*/  @!P1 BRA `(.L_x_22) ;  /* 0x0000002000949947 */ /* 0x002fea0003800000 */
[----:B------:R-:W-:Y:S02]  /*2b60*/  UIADD3 UR4, UR39, 0x1, URZ ;  /* 0x0000000127047890 */ /* 0x000fe4000fffe03f */
[----:B------:R-:W-:Y:S02]  /*2b70*/  UMOV UR11, UR39 ;  /* 0x00000027000b7c82 */ /* 0x000fe40008000000 */
[----:B------:R-:W-:-:S04]  /*2b80*/  UISETP.NE.AND UP0, UPT, UR4, 0x7, UPT ;  /* 0x000000070400788c */ /* 0x000fc8000bf05270 */
[----:B------:R-:W-:Y:S02]  /*2b90*/  USEL UR5, URZ, 0x1, UP0 ;  /* 0x000000013f057887 */ /* 0x000fe40008000000 */
[----:B------:R-:W-:Y:S02]  /*2ba0*/  USEL UR10, UR4, URZ, UP0 ;  /* 0x0000003f040a7287 */ /* 0x000fe40008000000 */
[----:B------:R-:W-:-:S06]  /*2bb0*/  ULOP3.LUT UR5, UR38, UR5, URZ, 0x3c, !UPT ;  /* 0x0000000526057292 */ /* 0x000fcc000f8e3c3f */
[----:B------:R-:W-:-:S07]  /*2bc0*/  IMAD.U32 R3, RZ, RZ, UR5 ;  /* 0x00000005ff037e24 */ /* 0x000fce000f8e00ff */
.L_x_29:
[----:B------:R-:W-:Y:S05]  /*2bd0*/  @!P0 BRA `(.L_x_23) ;  /* 0x0000000000048947 */ /* 0x000fea0003800000 */
[----:B------:R-:W-:Y:S01]  /*2be0*/  BPT.TRAP 0x1 ;  /* 0x000000040000795c */ /* 0x000fe20000300000 */
.L_x_23:
[----:B------:R-:W0:Y:S01]  /*2bf0*/  S2UR UR5, SR_CgaCtaId ;  /* 0x00000000000579c3 */ /* 0x000e220000008800 */
[----:B------:R-:W-:Y:S01]  /*2c00*/  UMOV UR4, 0x400 ;  /* 0x0000040000047882 */ /* 0x000fe20000000000 */
[----:B------:R-:W-:Y:S01]  /*2c10*/  IMAD.U32 R5, RZ, RZ, UR10 ;  /* 0x0000000aff057e24 */ /* 0x000fe2000f8e00ff */
[----:B------:R-:W-:Y:S01]  /*2c20*/  SHF.L.U32 R6, R3, 0x1f, RZ ;  /* 0x0000001f03067819 */ /* 0x000fe200000006ff */
[----:B0-----:R-:W-:-:S06]  /*2c30*/  ULEA UR4, UR5, UR4, 0x18 ;  /* 0x0000000405047291 */ /* 0x001fcc000f8ec03f */
[----:B------:R-:W-:-:S05]  /*2c40*/  IMAD.U32 R0, RZ, RZ, UR4 ;  /* 0x00000004ff007e24 */ /* 0x000fca000f8e00ff */
[----:B------:R-:W-:-:S04]  /*2c50*/  LEA R5, R5, R0, 0x3 ;  /* 0x0000000005057211 */ /* 0x000fc800078e18ff */
[----:B------:R0:W1:Y:S01]  /*2c60*/  SYNCS.PHASECHK.TRANS64.TRYWAIT P1, [R5+URZ], R6 ;  /* 0x00000006050075a7 */ /* 0x000062000802017f */
[----:B------:R-:W-:Y:S05]  /*2c70*/  @!P0 BRA `(.L_x_24) ;  /* 0x0000000000048947 */ /* 0x000fea0003800000 */
[----:B------:R-:W-:Y:S01]  /*2c80*/  BPT.TRAP 0x1 ;  /* 0x000000040000795c */ /* 0x000fe20000300000 */
.L_x_24:
[----:B-1----:R-:W-:Y:S05]  /*2c90*/  @P1 BRA `(.L_x_25) ;  /* 0x0000000000081947 */ /* 0x002fea0003800000 */
[----:B------:R-:W1:Y:S02]  /*2ca0*/  SYNCS.PHASECHK.TRANS64.TRYWAIT P1, [R5+URZ], R6 ;  /* 0x00000006050075a7 */ /* 0x000e64000802017f */
[----:B-1----:R-:W-:Y:S05]  /*2cb0*/  @!P1 BRA `(.L_x_26) ;  /* 0x0000015400949947 */ /* 0x002fea0003800000 */
.L_x_25:
        /* <DEDUP_REMOVED lines=64> */
[----:B--2---:R-:W2:Y:S04]  /*30c0*/  LDL.LU.64 R24, [R1] ;  /* 0x0000000001187983 */ /* 0x004ea80000300a00 */
        /* <DEDUP_REMOVED lines=63> */
[----:B------:R-:W-:-:S02]  /*34c0*/  ULEA UR12, UR10, UR8, 0xa ;  /* 0x000000080a0c7291 */ /* 0x000fc4000f8e503f */
[----:B------:R-:W-:Y:S01]  /*34d0*/  ULEA UR13, UR10, UR9, 0xa ;  /* 0x000000090a0d7291 */ /* 0x000fe2000f8e503f */
[----:B------:R-:W-:Y:S01]  /*34e0*/  UMOV UR5, 0x80000020 ;  /* 0x8000002000057882 */ /* 0x000fe20000000000 */
[----:B------:R-:W-:-:S03]  /*34f0*/  UMOV UR7, 0x80000020 ;  /* 0x8000002000077882 */ /* 0x000fc60000000000 */
[----:B------:R-:W-:Y:S02]  /*3500*/  UMOV UR4, UR12 ;  /* 0x0000000c00047c82 */ /* 0x000fe40008000000 */
[----:B------:R-:W-:Y:S01]  /*3510*/  UMOV UR6, UR13 ;  /* 0x0000000d00067c82 */ /* 0x000fe20008000000 */
[----:B--2---:R-:W-:-:S06]  /*3520*/  WARPGROUP.ARRIVE ;  /* 0x00000000000079c5 */ /* 0x004fcc0000000000 */
[----:B------:R-:W-:Y:S03]  /*3530*/  HGMMA.64x256x16.F32.BF16 R24, gdesc[UR4], R24, gsb0 ;  /* 0x03e00000041879f0 */ /* 0x000fe60008001818 */
[----:B------:R-:W-:Y:S02]  /*3540*/  WARPGROUP.DEPBAR.LE gsb0, 0x0 ;  /* 0x00008000000079c5 */ /* 0x000fe40000010000 */
[----:B------:R-:W-:Y:S01]  /*3550*/  STL.64 [R1], R24 ;  /* 0x0000001801007387 */ /* 0x000fe20000100a00 */
[----:B01----:R-:W-:Y:S01]  /*3560*/  IMAD.MOV.U32 R6, RZ, RZ, R150 ;  /* 0x000000ffff067224 */ /* 0x003fe200078e0096 */
        /* <DEDUP_REMOVED lines=50> */
[----:B------:R0:W-:Y:S01]  /*3890*/  STL.64 [R1+0x68], R50 ;  /* 0x0000683201007387 */ /* 0x0001e20000100a00 */
[----:B------:R-:W-:Y:S01]  /*38a0*/  IMAD.MOV.U32 R204, RZ, RZ, R120 ;  /* 0x000000ffffcc7224 */ /* 0x000fe200078e0078 */
[----:B------:R-:W-:Y:S01]  /*38b0*/  MOV R229, R58 ;  /* 0x0000003a00e57202 */ /* 0x000fe20000000f00 */
[----:B------:R-:W-:Y:S01]  /*38c0*/  IMAD.MOV.U32 R202, RZ, RZ, R118 ;  /* 0x000000ffffca7224 */ /* 0x000fe200078e0076 */
[----:B------:R-:W2:Y:S01]  /*38d0*/  LDL.LU.64 R150, [R1+0x4b8] ;  /* 0x0004b80001967983 */ /* 0x000ea20000300a00 */
[----:B------:R-:W-:-:S02]  /*38e0*/  IMAD.MOV.U32 R203, RZ, RZ, R119 ;  /* 0x000000ffffcb7224 */ /* 0x000fc400078e0077 */
[----:B------:R-:W-:Y:S01]  /*38f0*/  IMAD.MOV.U32 R200, RZ, RZ, R116 ;  /* 0x000000ffffc87224 */ /* 0x000fe200078e0074 */
[----:B------:R-:W2:Y:S01]  /*3900*/  LDL.LU.64 R148, [R1+0x4b0] ;  /* 0x0004b00001947983 */ /* 0x000ea20000300a00 */
[----:B------:R-:W-:Y:S02]  /*3910*/  IMAD.MOV.U32 R201, RZ, RZ, R117 ;  /* 0x000000ffffc97224 */ /* 0x000fe400078e0075 */
[----:B------:R-:W-:Y:S01]  /*3920*/  IMAD.MOV.U32 R199, RZ, RZ, R115 ;  /* 0x000000ffffc77224 */ /* 0x000fe200078e0073 */
[----:B------:R-:W2:Y:S01]  /*3930*/  LDL.LU.64 R146, [R1+0x4a8] ;  /* 0x0004a80001927983 */ /* 0x000ea20000300a00 */
[----:B------:R-:W-:Y:S02]  /*3940*/  IMAD.MOV.U32 R196, RZ, RZ, R112 ;  /* 0x000000ffffc47224 */ /* 0x000fe400078e0070 */
        /* <DEDUP_REMOVED lines=100> */
[----:B0-----:R-:W2:Y:S04]  /*3f90*/  LDL.LU.64 R50, [R1+0x328] ;  /* 0x0003280001327983 */ /* 0x001ea80000300a00 */
        /* <DEDUP_REMOVED lines=14> */
[----:B------:R-:W-:-:S02]  /*4080*/  UMOV UR5, 0x80000020 ;  /* 0x8000002000057882 */ /* 0x000fc40000000000 */
[----:B-----5:R-:W-:Y:S01]  /*4090*/  STL [R1+0x2b8], R152 ;  /* 0x0002b89801007387 */ /* 0x020fe20000100800 */
[----:B--2---:R-:W-:-:S06]  /*40a0*/  WARPGROUP.ARRIVE ;  /* 0x00000000000079c5 */ /* 0x004fcc0000000000 */
[----:B------:R-:W-:Y:S03]  /*40b0*/  HGMMA.64x256x16.F32.BF16 R24, gdesc[UR4], R24, gsb0 ;  /* 0x03e00000041879f0 */ /* 0x000fe60008001818 */
        /* <DEDUP_REMOVED lines=56> */
[----:B------:R-:W-:Y:S01]  /*4440*/  MOV R234, R6 ;  /* 0x0000000600ea7202 */ /* 0x000fe20000000f00 */
[----:B------:R-:W-:-:S02]  /*4450*/  IMAD.MOV.U32 R139, RZ, RZ, R232 ;  /* 0x000000ffff8b7224 */ /* 0x000fc400078e00e8 */
[----:B------:R-:W-:Y:S02]  /*4460*/  IMAD.MOV.U32 R141, RZ, RZ, R230 ;  /* 0x000000ffff8d7224 */ /* 0x000fe400078e00e6 */
[----:B------:R-:W-:Y:S02]  /*4470*/  IMAD.MOV.U32 R142, RZ, RZ, R229 ;  /* 0x000000ffff8e7224 */ /* 0x000fe400078e00e5 */
[----:B------:R-:W-:Y:S02]  /*4480*/  IMAD.MOV.U32 R143, RZ, RZ, R228 ;  /* 0x000000ffff8f7224 */ /* 0x000fe400078e00e4 */
[----:B------:R-:W-:Y:S01]  /*4490*/  IMAD.MOV.U32 R144, RZ, RZ, R227 ;  /* 0x000000ffff907224 */ /* 0x000fe200078e00e3 */
[----:B------:R-:W-:Y:S01]  /*44a0*/  MOV R227, R13 ;  /* 0x0000000d00e37202 */ /* 0x000fe20000000f00 */
[----:B------:R-:W-:Y:S02]  /*44b0*/  IMAD.MOV.U32 R145, RZ, RZ, R226 ;  /* 0x000000ffff917224 */ /* 0x000fe400078e00e2 */
        /* <DEDUP_REMOVED lines=20> */
[----:B------:R-:W-:Y:S01]  /*4600*/  IMAD.MOV.U32 R235, RZ, RZ, R5 ;  /* 0x000000ffffeb7224 */ /* 0x000fe200078e0005 */
[----:B------:R-:W-:Y:S02]  /*4610*/  UIADD3 UR4, UR12, 0x2, URZ ;  /* 0x000000020c047890 */ /* 0x000fe4000fffe03f */
[----:B------:R-:W-:Y:S01]  /*4620*/  UIADD3 UR6, UR13, 0x2, URZ ;  /* 0x000000020d067890 */ /* 0x000fe2000fffe03f */
[----:B------:R-:W-:Y:S01]  /*4630*/  UMOV UR5, 0x80000020 ;  /* 0x8000002000057882 */ /* 0x000fe20000000000 */
[----:B------:R-:W-:Y:S01]  /*4640*/  UMOV UR7, 0x80000020 ;  /* 0x8000002000077882 */ /* 0x000fe20000000000 */
        /* <DEDUP_REMOVED lines=96> */
[----:B------:R-:W-:Y:S01]  /*4c50*/  BPT.TRAP 0x1 ;  /* 0x000000040000795c */ /* 0x000fe20000300000 */
.L_x_27:
[----:B------:R-:W-:Y:S01]  /*4c60*/  ISETP.NE.AND P1, PT, R17, RZ, PT ;  /* 0x000000ff1100720c */ /* 0x000fe20003f25270 */
[----:B------:R-:W-:Y:S01]  /*4c70*/  IMAD.U32 R5, RZ, RZ, UR11 ;  /* 0x0000000bff057e24 */ /* 0x000fe2000f8e00ff */
[----:B------:R-:W-:-:S11]  /*4c80*/  UISETP.GT.U32.AND UP0, UPT, UR40, 0x1, UPT ;  /* 0x000000012800788c */ /* 0x000fd6000bf04070 */
[----:B------:R-:W-:-:S04]  /*4c90*/  @P1 IMAD R5, R5, 0x8, R0 ;  /* 0x0000000805051824 */ /* 0x000fc800078e0200 */
[----:B------:R-:W-:-:S05]  /*4ca0*/  @P1 VIADD R5, R5, 0x38 ;  /* 0x0000003805051836 */ /* 0x000fca0000000000 */
[----:B-----5:R-:W-:-:S04]  /*4cb0*/  @P1 PRMT R5, R152, 0x654, R5 ;  /* 0x0000065498051816 */ /* 0x020fc80000000005 */
[----:B------:R0:W-:Y:S01]  /*4cc0*/  @P1 SYNCS.ARRIVE.TRANS64.RED.A1T0 RZ, [R5+URZ], RZ ;  /* 0x000000ff05ff19a7 */ /* 0x0001e2000810043f */
[----:B------:R-:W-:-:S13]  /*4cd0*/  PLOP3.LUT P1, PT, PT, PT, UP0, 0x80, 0x0 ;  /* 0x000000000000781c */ /* 0x000fda0003f2f008 */
[----:B0-----:R-:W-:Y:S05]  /*4ce0*/  @P1 BRA `(.L_x_28) ;  /* 0x0000000000041947 */ /* 0x001fea0003800000 */
[----:B------:R-:W-:Y:S01]  /*4cf0*/  BPT.TRAP 0x1 ;  /* 0x000000040000795c */ /* 0x000fe20000300000 */
.L_x_28:
[----:B------:R-:W-:Y:S01]  /*4d00*/  UIADD3 UR10, UR10, 0x1, URZ ;  /* 0x000000010a0a7890 */ /* 0x000fe2000fffe03f */
[C---:B------:R-:W-:Y:S01]  /*4d10*/  ISETP.GT.AND P1, PT, R4.reuse, 0x1, PT ;  /* 0x000000010400780c */ /* 0x040fe20003f24270 */
[----:B------:R-:W-:Y:S01]  /*4d20*/  UIADD3 UR11, UR11, 0x1, URZ ;  /* 0x000000010b0b7890 */ /* 0x000fe2000fffe03f */
[----:B------:R-:W-:Y:S01]  /*4d30*/  VIADD R4, R4, 0xffffffff ;  /* 0xffffffff04047836 */ /* 0x000fe20000000000 */
[----:B------:R-:W-:Y:S02]  /*4d40*/  UISETP.NE.AND UP0, UPT, UR10, 0x7, UPT ;  /* 0x000000070a00788c */ /* 0x000fe4000bf05270 */
[----:B------:R-:W-:Y:S02]  /*4d50*/  UISETP.NE.AND UP1, UPT, UR11, 0x7, UPT ;  /* 0x000000070b00788c */ /* 0x000fe4000bf25270 */
[----:B------:R-:W-:Y:S02]  /*4d60*/  USEL UR4, URZ, 0x1, UP0 ;  /* 0x000000013f047887 */ /* 0x000fe40008000000 */
[----:B------:R-:W-:-:S02]  /*4d70*/  USEL UR10, UR10, URZ, UP0 ;  /* 0x0000003f0a0a7287 */ /* 0x000fc40008000000 */
[----:B------:R-:W-:Y:S02]  /*4d80*/  USEL UR11, UR11, URZ, UP1 ;  /* 0x0000003f0b0b7287 */ /* 0x000fe40008800000 */
[----:B------:R-:W-:Y:S01]  /*4d90*/  LOP3.LUT R3, R3, UR4, RZ, 0x3c, !PT ;  /* 0x0000000403037c12 */ /* 0x000fe2000f8e3cff */
[----:B------:R-:W-:Y:S09]  /*4da0*/  @P1 BRA `(.L_x_29) ;  /* 0xffffffdc00881947 */ /* 0x000ff2000383ffff */
.L_x_22:
[----:B------:R-:W0:Y:S02]  /*4db0*/  LDC R3, c[0x0][0x28c] ;  /* 0x0000a300ff037b82 */ /* 0x000e240000000800 */
[----:B0-----:R-:W-:-:S13]  /*4dc0*/  ISETP.GE.AND P1, PT, R3, 0x1, PT ;  /* 0x000000010300780c */ /* 0x001fda0003f26270 */
[----:B------:R-:W-:Y:S05]  /*4dd0*/  @!P1 BRA `(.L_x_30) ;  /* 0x00000000005c9947 */ /* 0x000fea0003800000 */
[----:B------:R-:W-:Y:S05]  /*4de0*/  @!P0 BRA `(.L_x_31) ;  /* 0x0000000000048947 */ /* 0x000fea0003800000 */
[----:B------:R-:W-:Y:S01]  /*4df0*/  BPT.TRAP 0x1 ;  /* 0x000000040000795c */ /* 0x000fe20000300000 */
.L_x_31:
[----:B------:R-:W-:Y:S01]  /*4e00*/  ISETP.NE.AND P0, PT, R17, RZ, PT ;  /* 0x000000ff1100720c */ /* 0x000fe20003f05270 */
[----:B------:R-:W-:-:S12]  /*4e10*/  BSSY B0, `(.L_x_32) ;  /* 0x000000f000007945 */ /* 0x000fd80003800000 */
[----:B------:R-:W-:Y:S05]  /*4e20*/  @!P0 BRA `(.L_x_33) ;  /* 0x0000000000348947 */ /* 0x000fea0003800000 */
[----:B------:R-:W-:-:S04]  /*4e30*/  UISETP.LT.AND UP0, UPT, UR44, 0x1, UPT ;  /* 0x000000012c00788c */ /* 0x000fc8000bf01270 */
[----:B------:R-:W-:-:S04]  /*4e40*/  USEL UR6, UR44, 0x1, UP0 ;  /* 0x000000012c067887 */ /* 0x000fc80008000000 */
[----:B------:R-:W-:-:S04]  /*4e50*/  UIADD3 UR6, UR39, UR44, -UR6 ;  /* 0x0000002c27067290 */ /* 0x000fc8000fffe806 */
[----:B------:R-:W-:-:S04]  /*4e60*/  UIMAD.WIDE.U32 UR4, UR6, 0x24924925, URZ ;  /* 0x24924925060478a5 */ /* 0x000fc8000f8e003f */
[----:B------:R-:W-:-:S04]  /*4e70*/  UIADD3 UR4, UR6, -UR5, URZ ;  /* 0x8000000506047290 */ /* 0x000fc8000fffe03f */
[----:B------:R-:W-:-:S04]  /*4e80*/  ULEA.HI UR4, UR4, UR5, URZ, 0x1f ;  /* 0x0000000504047291 */ /* 0x000fc8000f8ff83f */
[----:B------:R-:W-:-:S04]  /*4e90*/  USHF.R.U32.HI UR4, URZ, 0x2, UR4 ;  /* 0x000000023f047899 */ /* 0x000fc80008011604 */
[----:B------:R-:W-:-:S06]  /*4ea0*/  UIMAD UR4, UR4, -0x7, UR6 ;  /* 0xfffffff9040478a4 */ /* 0x000fcc000f8e0206 */
[----:B------:R-:W-:-:S05]  /*4eb0*/  IMAD.U32 R3, RZ, RZ, UR4 ;  /* 0x00000004ff037e24 */ /* 0x000fca000f8e00ff */
[----:B------:R-:W-:-:S05]  /*4ec0*/  LEA R0, R3, R0, 0x3 ;  /* 0x0000000003007211 */ /* 0x000fca00078e18ff */
[----:B------:R-:W-:-:S05]  /*4ed0*/  VIADD R0, R0, 0x38 ;  /* 0x0000003800007836 */ /* 0x000fca0000000000 */
[----:B-----5:R-:W-:-:S04]  /*4ee0*/  PRMT R0, R152, 0x654, R0 ;  /* 0x0000065498007816 */ /* 0x020fc80000000000 */
[----:B------:R0:W-:Y:S03]  /*4ef0*/  SYNCS.ARRIVE.TRANS64.RED.A1T0 RZ, [R0+URZ], RZ ;  /* 0x000000ff00ff79a7 */ /* 0x0001e6000810043f */
.L_x_33:
[----:B------:R-:W-:Y:S05]  /*4f00*/  BSYNC B0 ;  /* 0x0000000000007941 */ /* 0x000fea0003800000 */
.L_x_32:
[----:B------:R-:W-:-:S06]  /*4f10*/  UISETP.GT.U32.AND UP0, UPT, UR40, 0x1, UPT ;  /* 0x000000012800788c */ /* 0x000fcc000bf04070 */
[----:B------:R-:W-:-:S13]  /*4f20*/  PLOP3.LUT P0, PT, PT, PT, UP0, 0x80, 0x0 ;  /* 0x000000000000781c */ /* 0x000fda0003f0f008 */
[----:B------:R-:W-:Y:S05]  /*4f30*/  @P0 BRA `(.L_x_30) ;  /* 0x0000000000040947 */ /* 0x000fea0003800000 */
[----:B------:R-:W-:Y:S01]  /*4f40*/  BPT.TRAP 0x1 ;  /* 0x000000040000795c */ /* 0x000fe20000300000 */
.L_x_30:
[----:B------:R-:W1:Y:S01]  /*4f50*/  S2R R8, SR_TID.X ;  /* 0x0000000000087919 */ /* 0x000e620000002100 */
[----:B------:R-:W-:Y:S01]  /*4f60*/  IMAD.MOV.U32 R19, RZ, RZ, 0x6540 ;  /* 0x00006540ff137424 */ /* 0x000fe200078e00ff */
[----:B------:R-:W-:Y:S02]  /*4f70*/  UIMAD.WIDE UR6, UR41, 0x100, URZ ;  /* 0x00000100290678a5 */ /* 0x000fe4000f8e023f */
[----:B------:R-:W-:Y:S01]  /*4f80*/  USHF.R.S32.HI UR10, URZ, 0x1f, UR43 ;  /* 0x0000001f3f0a7899 */ /* 0x000fe2000801142b */
[----:B------:R-:W-:Y:S01]  /*4f90*/  ULDC.64 UR8, c[0x0][0x5d0] ;  /* 0x0001740000087ab9 */ /* 0x000fe20000000a00 */
[----:B------:R-:W-:Y:S02]  /*4fa0*/  USHF.L.U32 UR41, UR41, 0x8, URZ ;  /* 0x0000000829297899 */ /* 0x000fe4000800063f */
[----:B------:R-:W-:Y:S02]  /*4fb0*/  UIMAD UR4, UR10, UR8, URZ ;  /* 0x000000080a0472a4 */ /* 0x000fe4000f8e023f */
[----:B------:R-:W-:-:S02]  /*4fc0*/  UIADD3 UR39, UR44, UR39, URZ ;  /* 0x000000272c277290 */ /* 0x000fc4000fffe03f */
[----:B------:R-:W-:Y:S02]  /*4fd0*/  UIMAD UR4, UR43, UR9, UR4 ;  /* 0x000000092b0472a4 */ /* 0x000fe4000f8e0204 */
[----:B------:R-:W-:Y:S01]  /*4fe0*/  UISETP.GT.U32.AND UP0, UPT, UR39, 0x6, UPT ;  /* 0x000000062700788c */ /* 0x000fe2000bf04070 */
[----:B------:R-:W-:Y:S01]  /*4ff0*/  ULDC UR9, c[0x0][0x284] ;  /* 0x0000a10000097ab9 */ /* 0x000fe20000000800 */
[----:B------:R-:W-:Y:S01]  /*5000*/  UISETP.GE.U32.AND UP1, UPT, UR44, 0x7, UPT ;  /* 0x000000072c00788c */ /* 0x000fe2000bf26070 */
[----:B------:R-:W-:Y:S01]  /*5010*/  MOV R153, UR9 ;  /* 0x0000000900997c02 */ /* 0x000fe20008000f00 */
[----:B------:R-:W-:Y:S01]  /*5020*/  UISETP.LT.U32.AND UP0, UPT, UR44, 0x7, UP0 ;  /* 0x000000072c00788c */ /* 0x000fe20008701070 */
[--C-:B-1----:R-:W-:Y:S01]  /*5030*/  SHF.R.U32.HI R4, RZ, 0x7, R8.reuse ;  /* 0x00000007ff047819 */ /* 0x102fe20000011608 */
[----:B------:R-:W-:Y:S01]  /*5040*/  IMAD.SHL.U32 R18, R8, 0x2, RZ ;  /* 0x0000000208127824 */ /* 0x000fe200078e00ff */
[----:B------:R-:W-:Y:S02]  /*5050*/  SHF.R.U32.HI R5, RZ, 0x2, R8 ;  /* 0x00000002ff057819 */ /* 0x000fe40000011608 */
[----:B------:R-:W-:-:S02]  /*5060*/  LOP3.LUT R4, R4, 0x1, RZ, 0xc0, !PT ;  /* 0x0000000104047812 */ /* 0x000fc400078ec0ff */
[----:B------:R-:W-:Y:S02]  /*5070*/  LOP3.LUT R6, R8, 0x60, RZ, 0xc0, !PT ;  /* 0x0000006008067812 */ /* 0x000fe400078ec0ff */
[----:B------:R-:W-:Y:S01]  /*5080*/  LOP3.LUT R5, R5, 0x7, RZ, 0xc0, !PT ;  /* 0x0000000705057812 */ /* 0x000fe200078ec0ff */
[----:B------:R-:W-:Y:S01]  /*5090*/  IMAD.SHL.U32 R3, R4, 0x40, RZ ;  /* 0x0000004004037824 */ /* 0x000fe200078e00ff */
[----:B------:R-:W-:Y:S02]  /*50a0*/  LOP3.LUT R18, R18, 0x6, RZ, 0xc0, !PT ;  /* 0x0000000612127812 */ /* 0x000fe400078ec0ff */
[----:B------:R-:W-:Y:S02]  /*50b0*/  SHF.R.U32.HI R6, RZ, 0x1, R6 ;  /* 0x00000001ff067819 */ /* 0x000fe40000011606 */
[--C-:B------:R-:W-:Y:S02]  /*50c0*/  LOP3.LUT R3, R3, 0x40, R5.reuse, 0xe2, !PT ;  /* 0x0000004003037812 */ /* 0x100fe400078ee205 */
[----:B------:R-:W-:Y:S01]  /*50d0*/  PRMT R18, R18, R19, UR42 ;  /* 0x0000002a12127e16 */ /* 0x000fe20008000013 */
[----:B------:R-:W-:Y:S01]  /*50e0*/  USHF.L.U32 UR42, UR42, 0x8, URZ ;  /* 0x000000082a2a7899 */ /* 0x000fe2000800063f */
[----:B0-----:R-:W-:Y:S01]  /*50f0*/  IADD3 R0, RZ, -R6, -R5 ;  /* 0x80000006ff007210 */ /* 0x001fe20007ffe805 */
[----:B------:R-:W-:Y:S01]  /*5100*/  IMAD.MOV.U32 R5, RZ, RZ, -0x2 ;  /* 0xfffffffeff057424 */ /* 0x000fe200078e00ff */
[----:B------:R-:W-:Y:S01]  /*5110*/  LOP3.LUT R3, R3, UR6, R6, 0xfe, !PT ;  /* 0x0000000603037c12 */ /* 0x000fe2000f8efe06 */
[----:B------:R-:W-:Y:S01]  /*5120*/  IMAD.U32 R6, RZ, RZ, UR8 ;  /* 0x00000008ff067e24 */ /* 0x000fe2000f8e00ff */
[----:B------:R-:W-:Y:S01]  /*5130*/  SHF.R.S32.HI R19, RZ, 0x1f, R18 ;  /* 0x0000001fff137819 */ /* 0x000fe20000011412 */
[----:B------:R-:W-:Y:S01]  /*5140*/  ULDC UR8, c[0x0][0x288] ;  /* 0x0000a20000087ab9 */ /* 0x000fe20000000800 */
[----:B------:R-:W-:Y:S01]  /*5150*/  IMAD R0, R4, -0x40, R0 ;  /* 0xffffffc004007824 */ /* 0x000fe200078e0200 */
[----:B------:R-:W-:Y:S01]  /*5160*/  UISETP.GE.AND UP2, UPT, UR42, UR8, UPT ;  /* 0x000000082a00728c */ /* 0x000fe2000bf46270 */
[----:B------:R-:W-:-:S03]  /*5170*/  IMAD.WIDE.U32 R6, R6, UR43, R18 ;  /* 0x0000002b06067c25 */ /* 0x000fc6000f8e0012 */
[----:B------:R-:W-:Y:S02]  /*5180*/  UISETP.GE.OR UP2, UPT, UR41, UR9, UP2 ;  /* 0x000000092900728c */ /* 0x000fe40009746670 */
[----:B------:R-:W-:Y:S01]  /*5190*/  IADD3 R153, R153, -UR41, R0 ;  /* 0x8000002999997c10 */ /* 0x000fe2000fffe000 */
[----:B------:R-:W-:Y:S01]  /*51a0*/  VIADD R7, R7, UR4 ;  /* 0x0000000407077c36 */ /* 0x000fe20008000000 */
[----:B------:R-:W-:Y:S01]  /*51b0*/  UIMAD.WIDE.U32 UR4, UR39, 0x24924925, URZ ;  /* 0x24924925270478a5 */ /* 0x000fe2000f8e003f */
[----:B------:R-:W-:Y:S01]  /*51c0*/  LOP3.LUT R0, R8, 0x3, RZ, 0xc0, !PT ;  /* 0x0000000308007812 */ /* 0x000fe200078ec0ff */
[----:B------:R-:W-:Y:S01]  /*51d0*/  UMOV UR41, 0xffffffff ;  /* 0xffffffff00297882 */ /* 0x000fe20000000000 */
[----:B------:R-:W-:Y:S01]  /*51e0*/  PLOP3.LUT P0, PT, PT, PT, UP2, 0x80, 0x0 ;  /* 0x000000000000781c */ /* 0x000fe20003f0f028 */
[----:B------:R-:W-:Y:S02]  /*51f0*/  UIADD3 UR4, UR39, -UR5, URZ ;  /* 0x8000000527047290 */ /* 0x000fe4000fffe03f */
[----:B------:R-:W-:Y:S01]  /*5200*/  IMAD R0, R0, R5, UR8 ;  /* 0x0000000800007e24 */ /* 0x000fe2000f8e0205 */
[----:B------:R-:W-:-:S02]  /*5210*/  USEL UR8, URZ, 0x1, !UP0 ;  /* 0x000000013f087887 */ /* 0x000fc4000c000000 */
[----:B------:R-:W-:Y:S01]  /*5220*/  ULEA.HI UR4, UR4, UR5, URZ, 0x1f ;  /* 0x0000000504047291 */ /* 0x000fe2000f8ff83f */
[----:B------:R-:W-:Y:S01]  /*5230*/  VIADD R0, R0, -UR42 ;  /* 0x8000002a00007c36 */ /* 0x000fe20008000000 */
[----:B------:R-:W-:Y:S02]  /*5240*/  ULOP3.LUT UR38, UR38, UR8, URZ, 0x3c, !UPT ;  /* 0x0000000826267292 */ /* 0x000fe4000f8e3c3f */
[----:B------:R-:W-:-:S04]  /*5250*/  USHF.R.U32.HI UR4, URZ, 0x2, UR4 ;  /* 0x000000023f047899 */ /* 0x000fc80008011604 */
[----:B------:R-:W-:Y:S02]  /*5260*/  @UP1 ULOP3.LUT UR38, UR38, 0x1, UR4, 0x78, !UPT ;  /* 0x0000000126261892 */ /* 0x000fe4000f8e7804 */
[----:B------:R-:W-:Y:S01]  /*5270*/  UIMAD UR39, UR4, -0x7, UR39 ;  /* 0xfffffff9042778a4 */ /* 0x000fe2000f8e0227 */
[----:B------:R-:W-:Y:S11]  /*5280*/  @P0 BRA `(.L_x_34) ;  /* 0x0000010c00e80947 */ /* 0x000ff60003800000 */
[----:B-----5:R-:W-:Y:S01]  /*5290*/  FSETP.NEU.AND P0, PT, R16, RZ, PT ;  /* 0x000000ff1000720b */ /* 0x020fe20003f0d000 */
[----:B------:R-:W-:Y:S01]  /*52a0*/  ULDC.64 UR8, c[0x0][0x5c8] ;  /* 0x0001720000087ab9 */ /* 0x000fe20000000a00 */
[----:B------:R-:W-:Y:S01]  /*52b0*/  ISETP.GT.AND P3, PT, R153, RZ, PT ;  /* 0x000000ff9900720c */ /* 0x000fe20003f64270 */
[----:B------:R-:W-:Y:S01]  /*52c0*/  UIMAD UR4, UR7, UR8, URZ ;  /* 0x00000008070472a4 */ /* 0x000fe2000f8e023f */
[----:B------:R-:W-:Y:S01]  /*52d0*/  IMAD.U32 R10, RZ, RZ, UR9 ;  /* 0x00000009ff0a7e24 */ /* 0x000fe2000f8e00ff */
[----:B------:R-:W-:Y:S01]  /*52e0*/  BSSY B0, `(.L_x_34) ;  /* 0x00010f4000007945 */ /* 0x000fe20003800000 */
[----:B------:R-:W-:Y:S01]  /*52f0*/  IMAD.WIDE.U32 R6, R3, UR8, R6 ;  /* 0x0000000803067c25 */ /* 0x000fe2000f8e0006 */
[----:B------:R-:W-:-:S03]  /*5300*/  ISETP.GT.AND P1, PT, R0, RZ, P3 ;  /* 0x000000ff0000720c */ /* 0x000fc60001f24270 */
[----:B------:R-:W-:-:S04]  /*5310*/  IMAD R10, R3, R10, UR4 ;  /* 0x00000004030a7e24 */ /* 0x000fc8000f8e020a */
[----:B------:R-:W-:Y:S01]  /*5320*/  IMAD.IADD R10, R7, 0x1, R10 ;  /* 0x00000001070a7824 */ /* 0x000fe200078e020a */
[----:B------:R-:W-:Y:S06]  /*5330*/  @!P0 BRA `(.L_x_35) ;  /* 0x000000b800108947 */ /* 0x000fec0003800000 */
[----:B------:R-:W0:Y:S01]  /*5340*/  LDC.64 R22, c[0x0][0x5b8] ;  /* 0x00016e00ff167b82 */ /* 0x000e220000000a00 */
[----:B------:R-:W2:Y:S01]  /*5350*/  LDL.LU R11, [R1] ;  /* 0x00000000010b7983 */ /* 0x000ea20000300800 */
[----:B------:R-:W-:-:S06]  /*5360*/  ULDC.64 UR4, c[0x0][0x5c0] ;  /* 0x0001700000047ab9 */ /* 0x000fcc0000000a00 */
[----:B------:R-:W1:Y:S08]  /*5370*/  LDC.64 R14, c[0x0][0x5b0] ;  /* 0x00016c00ff0e7b82 */ /* 0x000e700000000a00 */
[----:B------:R-:W3:Y:S01]  /*5380*/  LDC.64 R12, c[0x0][0x5a8] ;  /* 0x00016a00ff0c7b82 */ /* 0x000ee20000000a00 */
[C---:B0-----:R-:W-:Y:S02]  /*5390*/  IMAD R159, R22.reuse, UR10, RZ ;  /* 0x0000000a169f7c24 */ /* 0x041fe4000f8e02ff */
[----:B------:R-:W-:-:S04]  /*53a0*/  IMAD.WIDE.U32 R154, R22, UR43, R18 ;  /* 0x0000002b169a7c25 */ /* 0x000fc8000f8e0012 */
[----:B------:R-:W-:Y:S02]  /*53b0*/  IMAD R159, R23, UR43, R159 ;  /* 0x0000002b179f7c24 */ /* 0x000fe4000f8e029f */
[----:B-1----:R-:W-:Y:S02]  /*53c0*/  IMAD R158, R14, UR7, RZ ;  /* 0x000000070e9e7c24 */ /* 0x002fe4000f8e02ff */
[----:B------:R-:W-:Y:S02]  /*53d0*/  IMAD.IADD R21, R155, 0x1, R159 ;  /* 0x000000019b157824 */ /* 0x000fe400078e029f */
[----:B------:R-:W-:Y:S02]  /*53e0*/  IMAD.MOV.U32 R20, RZ, RZ, R154 ;  /* 0x000000ffff147224 */ /* 0x000fe400078e009a */
[C---:B------:R-:W-:Y:S02]  /*53f0*/  IMAD R158, R3.reuse, R15, R158 ;  /* 0x0000000f039e7224 */ /* 0x040fe400078e029e */
[----:B------:R-:W-:-:S05]  /*5400*/  IMAD.WIDE.U32 R4, R3, R14, R20 ;  /* 0x0000000e03047225 */ /* 0x000fca00078e0014 */
[----:B------:R-:W-:Y:S02]  /*5410*/  IADD3 R5, R5, R158, RZ ;  /* 0x0000009e05057210 */ /* 0x000fe40007ffe0ff */
[----:B---3--:R-:W-:-:S04]  /*5420*/  LEA R8, P0, R4, R12, 0x1 ;  /* 0x0000000c04087211 */ /* 0x008fc800078008ff */
[----:B------:R-:W-:-:S05]  /*5430*/  LEA.HI.X R9, R4, R13, R5, 0x1, P0 ;  /* 0x0000000d04097211 */ /* 0x000fca00000f0c05 */
[----:B------:R-:W3:Y:S01]  /*5440*/  @P1 LDG.E.LTC128B.U16 R23, desc[UR36][R8.64] ;  /* 0x0000002408171981 */ /* 0x000ee2000c1e1520 */
[----:B------:R-:W-:Y:S01]  /*5450*/  BSSY B1, `(.L_x_36) ;  /* 0x0000011000017945 */ /* 0x000fe20003800000 */
[----:B---3--:R-:W-:-:S04]  /*5460*/  IMAD.U32 R4, R23, 0x10000, RZ ;  /* 0x0001000017047824 */ /* 0x008fc800078e00ff */
[----:B------:R-:W-:-:S04]  /*5470*/  FMUL R4, R4, R16 ;  /* 0x0000001004047220 */ /* 0x000fc80000400000 */
[----:B--2---:R-:W-:Y:S01]  /*5480*/  FFMA R7, R11, R2, R4 ;  /* 0x000000020b077223 */ /* 0x004fe20000000004 */
[----:B------:R-:W-:-:S04]  /*5490*/  LEA R4, P0, R6, UR4, 0x1 ;  /* 0x0000000406047c11 */ /* 0x000fc8000f8008ff */
[----:B------:R-:W-:Y:S02]  /*54a0*/  LEA.HI.X R5, R6, UR5, R10, 0x1, P0 ;  /* 0x0000000506057c11 */ /* 0x000fe400080f0c0a */
[----:B------:R-:W-:-:S05]  /*54b0*/  F2FP.BF16.F32.PACK_AB R6, RZ, R7 ;  /* 0x00000007ff06723e */ /* 0x000fca00000010ff */
[----:B------:R0:W-:Y:S02]  /*54c0*/  @P1 STG.E.U16 desc[UR36][R4.64], R6 ;  /* 0x0000000604001986 */ /* 0x0001e4000c101524 */
[----:B0-----:R-:W-:-:S04]  /*54d0*/  IMAD.WIDE.U32 R6, R3, R14, R18 ;  /* 0x0000000e03067225 */ /* 0x001fc800078e0012 */
[----:B------:R-:W-:Y:S02]  /*54e0*/  IMAD.IADD R7, R158, 0x1, R7 ;  /* 0x000000019e077824 */ /* 0x000fe400078e0207 */
[----:B------:R-:W-:-:S04]  /*54f0*/  IMAD.WIDE.U32 R6, R22, UR43, R6 ;  /* 0x0000002b16067c25 */ /* 0x000fc8000f8e0006 */
[----:B------:R-:W-:Y:S01]  /*5500*/  IMAD.IADD R7, R159, 0x1, R7 ;  /* 0x000000019f077824 */ /* 0x000fe200078e0207 */
[----:B------:R-:W-:-:S04]  /*5510*/  LEA R10, P0, R6, R12, 0x1 ;  /* 0x0000000c060a7211 */ /* 0x000fc800078008ff */
[----:B------:R-:W-:Y:S02]  /*5520*/  LEA.HI.X R11, R6, R13, R7, 0x1, P0 ;  /* 0x0000000d060b7211 */ /* 0x000fe400000f0c07 */
[----:B------:R-:W-:-:S13]  /*5530*/  ISETP.GT.AND P0, PT, R0, 0x1, P3 ;  /* 0x000000010000780c */ /* 0x000fda0001f04270 */
[----:B------:R-:W-:Y:S05]  /*5540*/  @!P0 BRA `(.L_x_37) ;  /* 0x0000000000048947 */ /* 0x000fea0003800000 */
[----:B------:R0:W5:Y:S02]  /*5550*/  LDG.E.LTC128B.U16 R23, desc[UR36][R10.64+0x2] ;  /* 0x000002240a177981 */ /* 0x000164000c1e1520 */
.L_x_37:
[----:B------:R-:W-:Y:S05]  /*5560*/  BSYNC B1 ;  /* 0x0000000000017941 */ /* 0x000fea0003800000 */
.L_x_36:
[----:B------:R-:W2:Y:S01]  /*5570*/  LDL.LU R7, [R1+0x4] ;  /* 0x0000040001077983 */ /* 0x000ea20000300800 */
[----:B-----5:R-:W-:Y:S01]  /*5580*/  IMAD.U32 R6, R23, 0x10000, RZ ;  /* 0x0001000017067824 */ /* 0x020fe200078e00ff */
[C---:B------:R-:W-:Y:S01]  /*5590*/  SHF.L.U64.HI R157, R14.reuse, 0x3, R15 ;  /* 0x000000030e9d7819 */ /* 0x040fe2000001020f */
[----:B------:R-:W-:Y:S01]  /*55a0*/  IMAD.SHL.U32 R156, R14, 0x8, RZ ;  /* 0x000000080e9c7824 */ /* 0x000fe200078e00ff */
[----:B------:R-:W3:Y:S01]  /*55b0*/  LDL.LU R160, [R1+0x8] ;  /* 0x0000080001a07983 */ /* 0x000ee20000300800 */
[----:B------:R-:W-:-:S04]  /*55c0*/  FMUL R6, R6, R16 ;  /* 0x0000001006067220 */ /* 0x000fc80000400000 */
[----:B--2---:R-:W-:-:S05]  /*55d0*/  FFMA R6, R7, R2, R6 ;  /* 0x0000000207067223 */ /* 0x004fca0000000006 */
[----:B------:R-:W-:-:S05]  /*55e0*/  F2FP.BF16.F32.PACK_AB R6, RZ, R6 ;  /* 0x00000006ff06723e */ /* 0x000fca00000010ff */
[----:B------:R1:W-:Y:S01]  /*55f0*/  @P0 STG.E.U16 desc[UR36][R4.64+0x2], R6 ;  /* 0x0000020604000986 */ /* 0x0003e2000c101524 */
[----:B------:R-:W-:-:S04]  /*5600*/  ISETP.GT.AND P0, PT, R153, 0x8, PT ;  /* 0x000000089900780c */ /* 0x000fc80003f04270 */
[----:B------:R-:W-:Y:S01]  /*5610*/  ISETP.GT.AND P1, PT, R0, RZ, P0 ;  /* 0x000000ff0000720c */ /* 0x000fe20000724270 */
[----:B-1----:R-:W-:-:S04]  /*5620*/  IMAD.WIDE.U32 R6, R3, R14, R156 ;  /* 0x0000000e03067225 */ /* 0x002fc800078e009c */
[----:B------:R-:W-:Y:S01]  /*5630*/  IMAD.IADD R158, R158, 0x1, R7 ;  /* 0x000000019e9e7824 */ /* 0x000fe200078e0207 */
[----:B------:R-:W-:-:S04]  /*5640*/  IADD3 R7, P2, R154, R6, RZ ;  /* 0x000000069a077210 */ /* 0x000fc80007f5e0ff */
[----:B------:R-:W-:Y:S02]  /*5650*/  IADD3.X R9, R158, R21, RZ, P2, !PT ;  /* 0x000000159e097210 */ /* 0x000fe400017fe4ff */
[----:B------:R-:W-:-:S04]  /*5660*/  LEA R8, P2, R7, R12, 0x1 ;  /* 0x0000000c07087211 */ /* 0x000fc800078408ff */
[----:B------:R-:W-:-:S05]  /*5670*/  LEA.HI.X R9, R7, R13, R9, 0x1, P2 ;  /* 0x0000000d07097211 */ /* 0x000fca00010f0c09 */
[----:B------:R1:W2:Y:S01]  /*5680*/  @P1 LDG.E.LTC128B.U16 R23, desc[UR36][R8.64] ;  /* 0x0000002408171981 */ /* 0x0002a2000c1e1520 */
[----:B------:R-:W-:Y:S01]  /*5690*/  IADD3 R6, P2, R18, R6, RZ ;  /* 0x0000000612067210 */ /* 0x000fe20007f5e0ff */
[----:B------:R-:W-:Y:S01]  /*56a0*/  BSSY B1, `(.L_x_38) ;  /* 0x0000016000017945 */ /* 0x000fe20003800000 */
[----:B------:R-:W-:-:S03]  /*56b0*/  ISETP.GT.AND P4, PT, R0, 0x1, P0 ;  /* 0x000000010000780c */ /* 0x000fc60000784270 */
[----:B------:R-:W-:Y:S02]  /*56c0*/  IMAD.X R7, R19, 0x1, R158, P2 ;  /* 0x0000000113077824 */ /* 0x000fe400010e069e */
[----:B------:R-:W-:Y:S02]  /*56d0*/  IMAD.U32 R158, RZ, RZ, UR9 ;  /* 0x00000009ff9e7e24 */ /* 0x000fe4000f8e00ff */
[----:B------:R-:W-:-:S04]  /*56e0*/  IMAD.WIDE.U32 R6, R22, UR43, R6 ;  /* 0x0000002b16067c25 */ /* 0x000fc8000f8e0006 */
[----:B------:R-:W-:Y:S01]  /*56f0*/  IMAD.IADD R7, R159, 0x1, R7 ;  /* 0x000000019f077824 */ /* 0x000fe200078e0207 */
[----:B-1----:R-:W-:-:S04]  /*5700*/  LEA R8, P2, R6, R12, 0x1 ;  /* 0x0000000c06087211 */ /* 0x002fc800078408ff */
[----:B------:R-:W-:Y:S01]  /*5710*/  LEA.HI.X R9, R6, R13, R7, 0x1, P2 ;  /* 0x0000000d06097211 */ /* 0x000fe200010f0c07 */
[----:B--2---:R-:W-:-:S04]  /*5720*/  IMAD.U32 R6, R23, 0x10000, RZ ;  /* 0x0001000017067824 */ /* 0x004fc800078e00ff */
[----:B------:R-:W-:-:S04]  /*5730*/  FMUL R6, R6, R16 ;  /* 0x0000001006067220 */ /* 0x000fc80000400000 */
[----:B---3--:R-:W-:Y:S01]  /*5740*/  FFMA R7, R160, R2, R6 ;  /* 0x00000002a0077223 */ /* 0x008fe20000000006 */
[----:B------:R-:W-:Y:S02]  /*5750*/  IMAD.U32 R160, RZ, RZ, UR8 ;  /* 0x00000008ffa07e24 */ /* 0x000fe4000f8e00ff */
[----:B------:R-:W-:Y:S02]  /*5760*/  IMAD.U32 R6, RZ, RZ, UR8 ;  /* 0x00000008ff067e24 */ /* 0x000fe4000f8e00ff */
[----:B------:R-:W-:Y:S02]  /*5770*/  F2FP.BF16.F32.PACK_AB R7, RZ, R7 ;  /* 0x00000007ff07723e */ /* 0x000fe400000010ff */
[----:B------:R-:W-:Y:S02]  /*5780*/  SHF.L.U32 R160, R160, 0x4, RZ ;  /* 0x00000004a0a07819 */ /* 0x000fe400000006ff */
[----:B------:R-:W-:Y:S02]  /*5790*/  SHF.L.U64.HI R158, R6, 0x4, R158 ;  /* 0x00000004069e7819 */ /* 0x000fe4000001029e */
[----:B------:R-:W-:-:S02]  /*57a0*/  IADD3 R6, P2, R160, R4, RZ ;  /* 0x00000004a0067210 */ /* 0x000fc40007f5e0ff */
[----:B------:R-:W-:-:S03]  /*57b0*/  PRMT R161, R7, 0x7610, R161 ;  /* 0x0000761007a17816 */ /* 0x000fc600000000a1 */
[----:B------:R-:W-:-:S05]  /*57c0*/  IMAD.X R7, R158, 0x1, R5, P2 ;  /* 0x000000019e077824 */ /* 0x000fca00010e0605 */
[----:B------:R1:W-:Y:S01]  /*57d0*/  @P1 STG.E.U16 desc[UR36][R6.64], R161 ;  /* 0x000000a106001986 */ /* 0x0003e2000c101524 */
[----:B------:R-:W-:Y:S05]  /*57e0*/  @!P4 BRA `(.L_x_39) ;  /* 0x000000000004c947 */ /* 0x000fea0003800000 */
[----:B------:R2:W5:Y:S02]  /*57f0*/  LDG.E.LTC128B.U16 R23, desc[UR36][R8.64+0x2] ;  /* 0x0000022408177981 */ /* 0x000564000c1e1520 */
.L_x_39:
[----:B------:R-:W-:Y:S05]  /*5800*/  BSYNC B1 ;  /* 0x0000000000017941 */ /* 0x000fea0003800000 */
.L_x_38:
[----:B------:R-:W3:Y:S01]  /*5810*/  LDL.LU R162, [R1+0xc] ;  /* 0x00000c0001a27983 */ /* 0x000ee20000300800 */
[----:B-1---5:R-:W-:Y:S01]  /*5820*/  IMAD.U32 R161, R23, 0x10000, RZ ;  /* 0x0001000017a17824 */ /* 0x022fe200078e00ff */
[----:B------:R-:W-:Y:S01]  /*5830*/  ISETP.GT.AND P1, PT, R0, 0x8, P3 ;  /* 0x000000080000780c */ /* 0x000fe20001f24270 */
[----:B------:R-:W-:Y:S02]  /*5840*/  BSSY B1, `(.L_x_40) ;  /* 0x0000007000017945 */ /* 0x000fe40003800000 */
[----:B------:R-:W-:-:S04]  /*5850*/  FMUL R161, R161, R16 ;  /* 0x00000010a1a17220 */ /* 0x000fc80000400000 */
[----:B---3--:R-:W-:-:S05]  /*5860*/  FFMA R161, R162, R2, R161 ;  /* 0x00000002a2a17223 */ /* 0x008fca00000000a1 */
[----:B------:R-:W-:-:S05]  /*5870*/  F2FP.BF16.F32.PACK_AB R161, RZ, R161 ;  /* 0x000000a1ffa1723e */ /* 0x000fca00000010ff */
[----:B------:R1:W-:Y:S01]  /*5880*/  @P4 STG.E.U16 desc[UR36][R6.64+0x2], R161 ;  /* 0x000002a106004986 */ /* 0x0003e2000c101524 */
[----:B------:R-:W-:Y:S05]  /*5890*/  @!P1 BRA `(.L_x_41) ;  /* 0x0000000000049947 */ /* 0x000fea0003800000 */
[----:B------:R3:W5:Y:S02]  /*58a0*/  LDG.E.LTC128B.U16 R23, desc[UR36][R10.64+0x10] ;  /* 0x000010240a177981 */ /* 0x000764000c1e1520 */
.L_x_41:
[----:B------:R-:W-:Y:S05]  /*58b0*/  BSYNC B1 ;  /* 0x0000000000017941 */ /* 0x000fea0003800000 */
.L_x_40:
[----:B------:R-:W4:Y:S01]  /*58c0*/  LDL.LU R162, [R1+0x10] ;  /* 0x0000100001a27983 */ /* 0x000f220000300800 */
[----:B-1---5:R-:W-:Y:S01]  /*58d0*/  IMAD.U32 R161, R23, 0x10000, RZ ;  /* 0x0001000017a17824 */ /* 0x022fe200078e00ff */
[----:B------:R-:W-:Y:S01]  /*58e0*/  ISETP.GT.AND P2, PT, R0, 0x9, P3 ;  /* 0x000000090000780c */ /* 0x000fe20001f44270 */
[----:B------:R-:W-:Y:S02]  /*58f0*/  BSSY B1, `(.L_x_42) ;  /* 0x0000007000017945 */ /* 0x000fe40003800000 */
[----:B------:R-:W-:-:S04]  /*5900*/  FMUL R161, R161, R16 ;  /* 0x00000010a1a17220 */ /* 0x000fc80000400000 */
[----:B----4-:R-:W-:-:S05]  /*5910*/  FFMA R161, R162, R2, R161 ;  /* 0x00000002a2a17223 */ /* 0x010fca00000000a1 */
[----:B------:R-:W-:-:S05]  /*5920*/  F2FP.BF16.F32.PACK_AB R161, RZ, R161 ;  /* 0x000000a1ffa1723e */ /* 0x000fca00000010ff */
[----:B------:R1:W-:Y:S01]  /*5930*/  @P1 STG.E.U16 desc[UR36][R4.64+0x10], R161 ;  /* 0x000010a104001986 */ /* 0x0003e2000c101524 */
[----:B------:R-:W-:Y:S05]  /*5940*/  @!P2 BRA `(.L_x_43) ;  /* 0x000000000004a947 */ /* 0x000fea0003800000 */
[----:B------:R4:W5:Y:S02]  /*5950*/  LDG.E.LTC128B.U16 R23, desc[UR36][R10.64+0x12] ;  /* 0x000012240a177981 */ /* 0x000964000c1e1520 */
.L_x_43:
[----:B------:R-:W-:Y:S05]  /*5960*/  BSYNC B1 ;  /* 0x0000000000017941 */ /* 0x000fea0003800000 */
.L_x_42:
[----:B------:R-:W2:Y:S01]  /*5970*/  LDL.LU R162, [R1+0x14] ;  /* 0x0000140001a27983 */ /* 0x000ea20000300800 */
[----:B-1---5:R-:W-:Y:S01]  /*5980*/  IMAD.U32 R161, R23, 0x10000, RZ ;  /* 0x0001000017a17824 */ /* 0x022fe200078e00ff */
[----:B------:R-:W-:Y:S01]  /*5990*/  ISETP.GT.AND P1, PT, R0, 0x8, P0 ;  /* 0x000000080000780c */ /* 0x000fe20000724270 */
[----:B------:R-:W-:Y:S02]  /*59a0*/  BSSY B1, `(.L_x_44) ;  /* 0x0000007000017945 */ /* 0x000fe40003800000 */
[----:B------:R-:W-:-:S04]  /*59b0*/  FMUL R161, R161, R16 ;  /* 0x00000010a1a17220 */ /* 0x000fc80000400000 */
[----:B--2---:R-:W-:-:S05]  /*59c0*/  FFMA R161, R162, R2, R161 ;  /* 0x00000002a2a17223 */ /* 0x004fca00000000a1 */
[----:B------:R-:W-:-:S05]  /*59d0*/  F2FP.BF16.F32.PACK_AB R161, RZ, R161 ;  /* 0x000000a1ffa1723e */ /* 0x000fca00000010ff */
[----:B------:R1:W-:Y:S01]  /*59e0*/  @P2 STG.E.U16 desc[UR36][R4.64+0x12], R161 ;  /* 0x000012a104002986 */ /* 0x0003e2000c101524 */
[----:B------:R-:W-:Y:S05]  /*59f0*/  @!P1 BRA `(.L_x_45) ;  /* 0x0000000000049947 */ /* 0x000fea0003800000 */
[----:B------:R2:W5:Y:S02]  /*5a00*/  LDG.E.LTC128B.U16 R23, desc[UR36][R8.64+0x10] ;  /* 0x0000102408177981 */ /* 0x000564000c1e1520 */
.L_x_45:
[----:B------:R-:W-:Y:S05]  /*5a10*/  BSYNC B1 ;  /* 0x0000000000017941 */ /* 0x000fea0003800000 */
.L_x_44:
        /* <DEDUP_REMOVED lines=10> */
.L_x_47:
[----:B------:R-:W-:Y:S05]  /*5ac0*/  BSYNC B1 ;  /* 0x0000000000017941 */ /* 0x000fea0003800000 */
.L_x_46:
        /* <DEDUP_REMOVED lines=10> */
.L_x_49:
[----:B------:R-:W-:Y:S05]  /*5b70*/  BSYNC B1 ;  /* 0x0000000000017941 */ /* 0x000fea0003800000 */
.L_x_48:
[----:B------:R-:W3:Y:S01]  /*5b80*/  LDL.LU R162, [R1+0x20] ;  /* 0x0000200001a27983 */ /* 0x000ee20000300800 */
[----:B-1---5:R-:W-:Y:S01]  /*5b90*/  SHF.L.U32 R161, R23, 0x10, RZ ;  /* 0x0000001017a17819 */ /* 0x022fe200000006ff */
[----:B------:R-:W-:Y:S01]  /*5ba0*/  BSSY B1, `(.L_x_50) ;  /* 0x0000008000017945 */ /* 0x000fe20003800000 */
[----:B------:R-:W-:-:S03]  /*5bb0*/  ISETP.GT.AND P2, PT, R0, 0x11, P3 ;  /* 0x000000110000780c */ /* 0x000fc60001f44270 */
[----:B------:R-:W-:-:S04]  /*5bc0*/  FMUL R161, R161, R16 ;  /* 0x00000010a1a17220 */ /* 0x000fc80000400000 */
[----:B---3--:R-:W-:-:S05]  /*5bd0*/  FFMA R161, R162, R2, R161 ;  /* 0x00000002a2a17223 */ /* 0x008fca00000000a1 */
[----:B------:R-:W-:-:S05]  /*5be0*/  F2FP.BF16.F32.PACK_AB R161, RZ, R161 ;  /* 0x000000a1ffa1723e */ /* 0x000fca00000010ff */
[----:B------:R1:W-:Y:S01]  /*5bf0*/  @P1 STG.E.U16 desc[UR36][R4.64+0x20], R161 ;  /* 0x000020a104001986 */ /* 0x0003e2000c101524 */
[----:B------:R-:W-:Y:S05]  /*5c00*/  @!P2 BRA `(.L_x_51) ;  /* 0x000000000004a947 */ /* 0x000fea0003800000 */
[----:B------:R3:W5:Y:S02]  /*5c10*/  LDG.E.LTC128B.U16 R23, desc[UR36][R10.64+0x22] ;  /* 0x000022240a177981 */ /* 0x000764000c1e1520 */
.L_x_51:
[----:B------:R-:W-:Y:S05]  /*5c20*/  BSYNC B1 ;  /* 0x0000000000017941 */ /* 0x000fea0003800000 */
.L_x_50:
        /* <DEDUP_REMOVED lines=10> */
.L_x_53:
[----:B------:R-:W-:Y:S05]  /*5cd0*/  BSYNC B1 ;  /* 0x0000000000017941 */ /* 0x000fea0003800000 */
.L_x_52:
        /* <DEDUP_REMOVED lines=10> */
.L_x_55:
[----:B------:R-:W-:Y:S05]  /*5d80*/  BSYNC B1 ;  /* 0x0000000000017941 */ /* 0x000fea0003800000 */
.L_x_54:
        /* <DEDUP_REMOVED lines=10> */
.L_x_57:
[----:B------:R-:W-:Y:S05]  /*5e30*/  BSYNC B1 ;  /* 0x0000000000017941 */ /* 0x000fea0003800000 */
.L_x_56:
        /* <DEDUP_REMOVED lines=10> */
.L_x_59:
[----:B------:R-:W-:Y:S05]  /*5ee0*/  BSYNC B1 ;  /* 0x0000000000017941 */ /* 0x000fea0003800000 */
.L_x_58:
        /* <DEDUP_REMOVED lines=10> */
.L_x_61:
[----:B------:R-:W-:Y:S05]  /*5f90*/  BSYNC B1 ;  /* 0x0000000000017941 */ /* 0x000fea0003800000 */
.L_x_60:
        /* <DEDUP_REMOVED lines=10> */
.L_x_63:
[----:B------:R-:W-:Y:S05]  /*6040*/  BSYNC B1 ;  /* 0x0000000000017941 */ /* 0x000fea0003800000 */
.L_x_62:
[----:B------:R-:W2:Y:S01]  /*6050*/  LDL.LU R162, [R1+0x3c] ;  /* 0x00003c0001a27983 */ /* 0x000ea20000300800 */
[----:B-1---5:R-:W-:Y:S01]  /*6060*/  SHF.L.U32 R161, R23, 0x10, RZ ;  /* 0x0000001017a17819 */ /* 0x022fe200000006ff */
[----:B------:R-:W-:Y:S01]  /*6070*/  BSSY B1, `(.L_x_64) ;  /* 0x0000008000017945 */ /* 0x000fe20003800000 */
[----:B------:R-:W-:-:S03]  /*6080*/  ISETP.GT.AND P1, PT, R0, 0x20, P3 ;  /* 0x000000200000780c */ /* 0x000fc60001f24270 */
[----:B------:R-:W-:-:S04]  /*6090*/  FMUL R161, R161, R16 ;  /* 0x00000010a1a17220 */ /* 0x000fc80000400000 */
[----:B--2---:R-:W-:-:S05]  /*60a0*/  FFMA R161, R162, R2, R161 ;  /* 0x00000002a2a17223 */ /* 0x004fca00000000a1 */
[----:B------:R-:W-:-:S05]  /*60b0*/  F2FP.BF16.F32.PACK_AB R161, RZ, R161 ;  /* 0x000000a1ffa1723e */ /* 0x000fca00000010ff */
[----:B------:R1:W-:Y:S01]  /*60c0*/  @P2 STG.E.U16 desc[UR36][R6.64+0x32], R161 ;  /* 0x000032a106002986 */ /* 0x0003e2000c101524 */
[----:B------:R-:W-:Y:S05]  /*60d0*/  @!P1 BRA `(.L_x_65) ;  /* 0x0000000000049947 */ /* 0x000fea0003800000 */
[----:B------:R2:W5:Y:S02]  /*60e0*/  LDG.E.LTC128B.U16 R23, desc[UR36][R10.64+0x40] ;  /* 0x000040240a177981 */ /* 0x000564000c1e1520 */
.L_x_65:
[----:B------:R-:W-:Y:S05]  /*60f0*/  BSYNC B1 ;  /* 0x0000000000017941 */ /* 0x000fea0003800000 */
.L_x_64:
        /* <DEDUP_REMOVED lines=10> */
.L_x_67:
[----:B------:R-:W-:Y:S05]  /*61a0*/  BSYNC B1 ;  /* 0x0000000000017941 */ /* 0x000fea0003800000 */
.L_x_66:
        /* <DEDUP_REMOVED lines=10> */
.L_x_69:
[----:B------:R-:W-:Y:S05]  /*6250*/  BSYNC B1 ;  /* 0x0000000000017941 */ /* 0x000fea0003800000 */
.L_x_68:
        /* <DEDUP_REMOVED lines=10> */
.L_x_71:
[----:B------:R-:W-:Y:S05]  /*6300*/  BSYNC B1 ;  /* 0x0000000000017941 */ /* 0x000fea0003800000 */
.L_x_70:
        /* <DEDUP_REMOVED lines=10> */
.L_x_73:
[----:B------:R-:W-:Y:S05]  /*63b0*/  BSYNC B1 ;  /* 0x0000000000017941 */ /* 0x000fea0003800000 */
.L_x_72:
        /* <DEDUP_REMOVED lines=10> */
.L_x_75:
[----:B------:R-:W-:Y:S05]  /*6460*/  BSYNC B1 ;  /* 0x0000000000017941 */ /* 0x000fea0003800000 */
.L_x_74:
        /* <DEDUP_REMOVED lines=10> */
.L_x_77:
[----:B------:R-:W-:Y:S05]  /*6510*/  BSYNC B1 ;  /* 0x0000000000017941 */ /* 0x000fea0003800000 */
.L_x_76:
        /* <DEDUP_REMOVED lines=10> */
.L_x_79:
[----:B------:R-:W-:Y:S05]  /*65c0*/  BSYNC B1 ;  /* 0x0000000000017941 */ /* 0x000fea0003800000 */
.L_x_78:
        /* <DEDUP_REMOVED lines=10> */
.L_x_81:
[----:B------:R-:W-:Y:S05]  /*6670*/  BSYNC B1 ;  /* 0x0000000000017941 */ /* 0x000fea0003800000 */
.L_x_80:
        /* <DEDUP_REMOVED lines=10> */
.L_x_83:
[----:B------:R-:W-:Y:S05]  /*6720*/  BSYNC B1 ;  /* 0x0000000000017941 */ /* 0x000fea0003800000 */
.L_x_82:
        /* <DEDUP_REMOVED lines=10> */
.L_x_85:
[----:B------:R-:W-:Y:S05]  /*67d0*/  BSYNC B1 ;  /* 0x0000000000017941 */ /* 0x000fea0003800000 */
.L_x_84:
        /* <DEDUP_REMOVED lines=10> */
.L_x_87:
[----:B------:R-:W-:Y:S05]  /*6880*/  BSYNC B1 ;  /* 0x0000000000017941 */ /* 0x000fea0003800000 */
.L_x_86:
        /* <DEDUP_REMOVED lines=10> */
.L_x_89:
[----:B------:R-:W-:Y:S05]  /*6930*/  BSYNC B1 ;  /* 0x0000000000017941 */ /* 0x000fea0003800000 */
.L_x_88:
        /* <DEDUP_REMOVED lines=10> */
.L_x_91:
[----:B------:R-:W-:Y:S05]  /*69e0*/  BSYNC B1 ;  /* 0x0000000000017941 */ /* 0x000fea0003800000 */
.L_x_90:
        /* <DEDUP_REMOVED lines=10> */
.L_x_93:
[----:B------:R-:W-:Y:S05]  /*6a90*/  BSYNC B1 ;  /* 0x0000000000017941 */ /* 0x000fea0003800000 */
.L_x_92:
        /* <DEDUP_REMOVED lines=10> */
.L_x_95:
[----:B------:R-:W-:Y:S05]  /*6b40*/  BSYNC B1 ;  /* 0x0000000000017941 */ /* 0x000fea0003800000 */
.L_x_94:
        /* <DEDUP_REMOVED lines=10> */
.L_x_97:
[----:B------:R-:W-:Y:S05]  /*6bf0*/  BSYNC B1 ;  /* 0x0000000000017941 */ /* 0x000fea0003800000 */
.L_x_96:
        /* <DEDUP_REMOVED lines=10> */
.L_x_99:
[----:B------:R-:W-:Y:S05]  /*6ca0*/  BSYNC B1 ;  /* 0x0000000000017941 */ /* 0x000fea0003800000 */
.L_x_98:
        /* <DEDUP_REMOVED lines=10> */
.L_x_101:
[----:B------:R-:W-:Y:S05]  /*6d50*/  BSYNC B1 ;  /* 0x0000000000017941 */ /* 0x000fea0003800000 */
.L_x_100:
        /* <DEDUP_REMOVED lines=10> */
.L_x_103:
[----:B------:R-:W-:Y:S05]  /*6e00*/  BSYNC B1 ;  /* 0x0000000000017941 */ /* 0x000fea0003800000 */
.L_x_102:
        /* <DEDUP_REMOVED lines=10> */
.L_x_105:
[----:B------:R-:W-:Y:S05]  /*6eb0*/  BSYNC B1 ;  /* 0x0000000000017941 */ /* 0x000fea0003800000 */
.L_x_104:
        /* <DEDUP_REMOVED lines=10> */
.L_x_107:
[----:B------:R-:W-:Y:S05]  /*6f60*/  BSYNC B1 ;  /* 0x0000000000017941 */ /* 0x000fea0003800000 */
.L_x_106:
        /* <DEDUP_REMOVED lines=10> */
.L_x_109:
[----:B------:R-:W-:Y:S05]  /*7010*/  BSYNC B1 ;  /* 0x0000000000017941 */ /* 0x000fea0003800000 */
.L_x_108:
        /* <DEDUP_REMOVED lines=10> */
.L_x_111:
[----:B------:R-:W-:Y:S05]  /*70c0*/  BSYNC B1 ;  /* 0x0000000000017941 */ /* 0x000fea0003800000 */
.L_x_110:
        /* <DEDUP_REMOVED lines=10> */
.L_x_113:
[----:B------:R-:W-:Y:S05]  /*7170*/  BSYNC B1 ;  /* 0x0000000000017941 */ /* 0x000fea0003800000 */
.L_x_112:
        /* <DEDUP_REMOVED lines=10> */
.L_x_115:
[----:B------:R-:W-:Y:S05]  /*7220*/  BSYNC B1 ;  /* 0x0000000000017941 */ /* 0x000fea0003800000 */
.L_x_114:
        /* <DEDUP_REMOVED lines=10> */
.L_x_117:
[----:B------:R-:W-:Y:S05]  /*72d0*/  BSYNC B1 ;  /* 0x0000000000017941 */ /* 0x000fea0003800000 */
.L_x_116:
        /* <DEDUP_REMOVED lines=10> */
.L_x_119:
[----:B------:R-:W-:Y:S05]  /*7380*/  BSYNC B1 ;  /* 0x0000000000017941 */ /* 0x000fea0003800000 */
.L_x_118:
        /* <DEDUP_REMOVED lines=10> */
.L_x_121:
[----:B------:R-:W-:Y:S05]  /*7430*/  BSYNC B1 ;  /* 0x0000000000017941 */ /* 0x000fea0003800000 */
.L_x_120:
        /* <DEDUP_REMOVED lines=10> */
.L_x_123:
[----:B------:R-:W-:Y:S05]  /*74e0*/  BSYNC B1 ;  /* 0x0000000000017941 */ /* 0x000fea0003800000 */
.L_x_122:
        /* <DEDUP_REMOVED lines=10> */
.L_x_125:
[----:B------:R-:W-:Y:S05]  /*7590*/  BSYNC B1 ;  /* 0x0000000000017941 */ /* 0x000fea0003800000 */
.L_x_124:
        /* <DEDUP_REMOVED lines=10> */
.L_x_127:
[----:B------:R-:W-:Y:S05]  /*7640*/  BSYNC B1 ;  /* 0x0000000000017941 */ /* 0x000fea0003800000 */
.L_x_126:
        /* <DEDUP_REMOVED lines=10> */
.L_x_129:
[----:B------:R-:W-:Y:S05]  /*76f0*/  BSYNC B1 ;  /* 0x0000000000017941 */ /* 0x000fea0003800000 */
.L_x_128:
        /* <DEDUP_REMOVED lines=10> */
.L_x_131:
[----:B------:R-:W-:Y:S05]  /*77a0*/  BSYNC B1 ;  /* 0x0000000000017941 */ /* 0x000fea0003800000 */
.L_x_130:
        /* <DEDUP_REMOVED lines=10> */
.L_x_133:
[----:B------:R-:W-:Y:S05]  /*7850*/  BSYNC B1 ;  /* 0x0000000000017941 */ /* 0x000fea0003800000 */
.L_x_132:
        /* <DEDUP_REMOVED lines=10> */
.L_x_135:
[----:B------:R-:W-:Y:S05]  /*7900*/  BSYNC B1 ;  /* 0x0000000000017941 */ /* 0x000fea0003800000 */
.L_x_134:
        /* <DEDUP_REMOVED lines=10> */
.L_x_137:
[----:B------:R-:W-:Y:S05]  /*79b0*/  BSYNC B1 ;  /* 0x0000000000017941 */ /* 0x000fea0003800000 */
.L_x_136:
        /* <DEDUP_REMOVED lines=10> */
.L_x_139:
[----:B------:R-:W-:Y:S05]  /*7a60*/  BSYNC B1 ;  /* 0x0000000000017941 */ /* 0x000fea0003800000 */
.L_x_138:
        /* <DEDUP_REMOVED lines=10> */
.L_x_141:
[----:B------:R-:W-:Y:S05]  /*7b10*/  BSYNC B1 ;  /* 0x0000000000017941 */ /* 0x000fea0003800000 */
.L_x_140:
        /* <DEDUP_REMOVED lines=10> */
.L_x_143:
[----:B------:R-:W-:Y:S05]  /*7bc0*/  BSYNC B1 ;  /* 0x0000000000017941 */ /* 0x000fea0003800000 */
.L_x_142:
        /* <DEDUP_REMOVED lines=10> */
.L_x_145:
[----:B------:R-:W-:Y:S05]  /*7c70*/  BSYNC B1 ;  /* 0x0000000000017941 */ /* 0x000fea0003800000 */
.L_x_144:
        /* <DEDUP_REMOVED lines=10> */
.L_x_147:
[----:B------:R-:W-:Y:S05]  /*7d20*/  BSYNC B1 ;  /* 0x0000000000017941 */ /* 0x000fea0003800000 */
.L_x_146:
        /* <DEDUP_REMOVED lines=10> */
.L_x_149:
[----:B------:R-:W-:Y:S05]  /*7dd0*/  BSYNC B1 ;  /* 0x0000000000017941 */ /* 0x000fea0003800000 */
.L_x_148:
        /* <DEDUP_REMOVED lines=10> */
.L_x_151:
[----:B------:R-:W-:Y:S05]  /*7e80*/  BSYNC B1 ;  /* 0x0000000000017941 */ /* 0x000fea0003800000 */
.L_x_150:
        /* <DEDUP_REMOVED lines=10> */
.L_x_153:
[----:B------:R-:W-:Y:S05]  /*7f30*/  BSYNC B1 ;  /* 0x0000000000017941 */ /* 0x000fea0003800000 */
.L_x_152:
        /* <DEDUP_REMOVED lines=10> */
.L_x_155:
[----:B------:R-:W-:Y:S05]  /*7fe0*/  BSYNC B1 ;  /* 0x0000000000017941 */ /* 0x000fea0003800000 */
.L_x_154:
        /* <DEDUP_REMOVED lines=10> */
.L_x_157:
[----:B------:R-:W-:Y:S05]  /*8090*/  BSYNC B1 ;  /* 0x0000000000017941 */ /* 0x000fea0003800000 */
.L_x_156:
        /* <DEDUP_REMOVED lines=10> */
.L_x_159:
[----:B------:R-:W-:Y:S05]  /*8140*/  BSYNC B1 ;  /* 0x0000000000017941 */ /* 0x000fea0003800000 */
.L_x_158:
        /* <DEDUP_REMOVED lines=10> */
.L_x_161:
[----:B------:R-:W-:Y:S05]  /*81f0*/  BSYNC B1 ;  /* 0x0000000000017941 */ /* 0x000fea0003800000 */
.L_x_160:
        /* <DEDUP_REMOVED lines=10> */
.L_x_163:
[----:B------:R-:W-:Y:S05]  /*82a0*/  BSYNC B1 ;  /* 0x0000000000017941 */ /* 0x000fea0003800000 */
.L_x_162:
        /* <DEDUP_REMOVED lines=10> */
.L_x_165:
[----:B------:R-:W-:Y:S05]  /*8350*/  BSYNC B1 ;  /* 0x0000000000017941 */ /* 0x000fea0003800000 */
.L_x_164:
        /* <DEDUP_REMOVED lines=10> */
.L_x_167:
[----:B------:R-:W-:Y:S05]  /*8400*/  BSYNC B1 ;  /* 0x0000000000017941 */ /* 0x000fea0003800000 */
.L_x_166:
        /* <DEDUP_REMOVED lines=10> */
.L_x_169:
[----:B------:R-:W-:Y:S05]  /*84b0*/  BSYNC B1 ;  /* 0x0000000000017941 */ /* 0x000fea0003800000 */
.L_x_168:
        /* <DEDUP_REMOVED lines=10> */
.L_x_171:
[----:B------:R-:W-:Y:S05]  /*8560*/  BSYNC B1 ;  /* 0x0000000000017941 */ /* 0x000fea0003800000 */
.L_x_170:
        /* <DEDUP_REMOVED lines=10> */
.L_x_173:
[----:B------:R-:W-:Y:S05]  /*8610*/  BSYNC B1 ;  /* 0x0000000000017941 */ /* 0x000fea0003800000 */
.L_x_172:
        /* <DEDUP_REMOVED lines=10> */
.L_x_175:
[----:B------:R-:W-:Y:S05]  /*86c0*/  BSYNC B1 ;  /* 0x0000000000017941 */ /* 0x000fea0003800000 */
.L_x_174:
        /* <DEDUP_REMOVED lines=10> */
.L_x_177:
[----:B------:R-:W-:Y:S05]  /*8770*/  BSYNC B1 ;  /* 0x0000000000017941 */ /* 0x000fea0003800000 */
.L_x_176:
        /* <DEDUP_REMOVED lines=10> */
.L_x_179:
[----:B------:R-:W-:Y:S05]  /*8820*/  BSYNC B1 ;  /* 0x0000000000017941 */ /* 0x000fea0003800000 */
.L_x_178:
        /* <DEDUP_REMOVED lines=10> */
.L_x_181:
[----:B------:R-:W-:Y:S05]  /*88d0*/  BSYNC B1 ;  /* 0x0000000000017941 */ /* 0x000fea0003800000 */
.L_x_180:
        /* <DEDUP_REMOVED lines=10> */
.L_x_183:
[----:B------:R-:W-:Y:S05]  /*8980*/  BSYNC B1 ;  /* 0x0000000000017941 */ /* 0x000fea0003800000 */
.L_x_182:
        /* <DEDUP_REMOVED lines=10> */
.L_x_185:
[----:B------:R-:W-:Y:S05]  /*8a30*/  BSYNC B1 ;  /* 0x0000000000017941 */ /* 0x000fea0003800000 */
.L_x_184:
        /* <DEDUP_REMOVED lines=10> */
.L_x_187:
[----:B------:R-:W-:Y:S05]  /*8ae0*/  BSYNC B1 ;  /* 0x0000000000017941 */ /* 0x000fea0003800000 */
.L_x_186:
        /* <DEDUP_REMOVED lines=10> */
.L_x_189:
[----:B------:R-:W-:Y:S05]  /*8b90*/  BSYNC B1 ;  /* 0x0000000000017941 */ /* 0x000fea0003800000 */
.L_x_188:
        /* <DEDUP_REMOVED lines=10> */
.L_x_191:
[----:B------:R-:W-:Y:S05]  /*8c40*/  BSYNC B1 ;  /* 0x0000000000017941 */ /* 0x000fea0003800000 */
.L_x_190:
        /* <DEDUP_REMOVED lines=10> */
.L_x_193:
[----:B------:R-:W-:Y:S05]  /*8cf0*/  BSYNC B1 ;  /* 0x0000000000017941 */ /* 0x000fea0003800000 */
.L_x_192:
        /* <DEDUP_REMOVED lines=10> */
.L_x_195:
[----:B------:R-:W-:Y:S05]  /*8da0*/  BSYNC B1 ;  /* 0x0000000000017941 */ /* 0x000fea0003800000 */
.L_x_194:
        /* <DEDUP_REMOVED lines=10> */
.L_x_197:
[----:B------:R-:W-:Y:S05]  /*8e50*/  BSYNC B1 ;  /* 0x0000000000017941 */ /* 0x000fea0003800000 */
.L_x_196:
        /* <DEDUP_REMOVED lines=10> */
.L_x_199:
[----:B------:R-:W-:Y:S05]  /*8f00*/  BSYNC B1 ;  /* 0x0000000000017941 */ /* 0x000fea0003800000 */
.L_x_198:
        /* <DEDUP_REMOVED lines=10> */
.L_x_201:
[----:B------:R-:W-:Y:S05]  /*8fb0*/  BSYNC B1 ;  /* 0x0000000000017941 */ /* 0x000fea0003800000 */
.L_x_200:
        /* <DEDUP_REMOVED lines=10> */
.L_x_203:
[----:B------:R-:W-:Y:S05]  /*9060*/  BSYNC B1 ;  /* 0x0000000000017941 */ /* 0x000fea0003800000 */
.L_x_202:
        /* <DEDUP_REMOVED lines=10> */
.L_x_205:
[----:B------:R-:W-:Y:S05]  /*9110*/  BSYNC B1 ;  /* 0x0000000000017941 */ /* 0x000fea0003800000 */
.L_x_204:
        /* <DEDUP_REMOVED lines=10> */
.L_x_207:
[----:B------:R-:W-:Y:S05]  /*91c0*/  BSYNC B1 ;  /* 0x0000000000017941 */ /* 0x000fea0003800000 */
.L_x_206:
        /* <DEDUP_REMOVED lines=10> */
.L_x_209:
[----:B------:R-:W-:Y:S05]  /*9270*/  BSYNC B1 ;  /* 0x0000000000017941 */ /* 0x000fea0003800000 */
.L_x_208:
        /* <DEDUP_REMOVED lines=10> */
.L_x_211:
[----:B------:R-:W-:Y:S05]  /*9320*/  BSYNC B1 ;  /* 0x0000000000017941 */ /* 0x000fea0003800000 */
.L_x_210:
        /* <DEDUP_REMOVED lines=10> */
.L_x_213:
[----:B------:R-:W-:Y:S05]  /*93d0*/  BSYNC B1 ;  /* 0x0000000000017941 */ /* 0x000fea0003800000 */
.L_x_212:
        /* <DEDUP_REMOVED lines=10> */
.L_x_215:
[----:B------:R-:W-:Y:S05]  /*9480*/  BSYNC B1 ;  /* 0x0000000000017941 */ /* 0x000fea0003800000 */
.L_x_214:
        /* <DEDUP_REMOVED lines=10> */
.L_x_217:
[----:B------:R-:W-:Y:S05]  /*9530*/  BSYNC B1 ;  /* 0x0000000000017941 */ /* 0x000fea0003800000 */
.L_x_216:
        /* <DEDUP_REMOVED lines=10> */
.L_x_219:
[----:B------:R-:W-:Y:S05]  /*95e0*/  BSYNC B1 ;  /* 0x0000000000017941 */ /* 0x000fea0003800000 */
.L_x_218:
        /* <DEDUP_REMOVED lines=10> */
.L_x_221:
[----:B------:R-:W-:Y:S05]  /*9690*/  BSYNC B1 ;  /* 0x0000000000017941 */ /* 0x000fea0003800000 */
.L_x_220:
        /* <DEDUP_REMOVED lines=10> */
.L_x_223:
[----:B------:R-:W-:Y:S05]  /*9740*/  BSYNC B1 ;  /* 0x0000000000017941 */ /* 0x000fea0003800000 */
.L_x_222:
        /* <DEDUP_REMOVED lines=10> */
.L_x_225:
[----:B------:R-:W-:Y:S05]  /*97f0*/  BSYNC B1 ;  /* 0x0000000000017941 */ /* 0x000fea0003800000 */
.L_x_224:
        /* <DEDUP_REMOVED lines=10> */
.L_x_227:
[----:B------:R-:W-:Y:S05]  /*98a0*/  BSYNC B1 ;  /* 0x0000000000017941 */ /* 0x000fea0003800000 */
.L_x_226:
        /* <DEDUP_REMOVED lines=10> */
.L_x_229:
[----:B------:R-:W-:Y:S05]  /*9950*/  BSYNC B1 ;  /* 0x0000000000017941 */ /* 0x000fea0003800000 */
.L_x_228:
        /* <DEDUP_REMOVED lines=10> */
.L_x_231:
[----:B------:R-:W-:Y:S05]  /*9a00*/  BSYNC B1 ;  /* 0x0000000000017941 */ /* 0x000fea0003800000 */
.L_x_230:
        /* <DEDUP_REMOVED lines=10> */
.L_x_233:
[----:B------:R-:W-:Y:S05]  /*9ab0*/  BSYNC B1 ;  /* 0x0000000000017941 */ /* 0x000fea0003800000 */
.L_x_232:
        /* <DEDUP_REMOVED lines=10> */
.L_x_235:
[----:B------:R-:W-:Y:S05]  /*9b60*/  BSYNC B1 ;  /* 0x0000000000017941 */ /* 0x000fea0003800000 */
.L_x_234:
        /* <DEDUP_REMOVED lines=10> */
.L_x_237:
[----:B------:R-:W-:Y:S05]  /*9c10*/  BSYNC B1 ;  /* 0x0000000000017941 */ /* 0x000fea0003800000 */
.L_x_236:
        /* <DEDUP_REMOVED lines=10> */
.L_x_239:
[----:B------:R-:W-:Y:S05]  /*9cc0*/  BSYNC B1 ;  /* 0x0000000000017941 */ /* 0x000fea0003800000 */
.L_x_238:
        /* <DEDUP_REMOVED lines=10> */
.L_x_241:
[----:B------:R-:W-:Y:S05]  /*9d70*/  BSYNC B1 ;  /* 0x0000000000017941 */ /* 0x000fea0003800000 */
.L_x_240:
        /* <DEDUP_REMOVED lines=10> */
.L_x_243:
[----:B------:R-:W-:Y:S05]  /*9e20*/  BSYNC B1 ;  /* 0x0000000000017941 */ /* 0x000fea0003800000 */
.L_x_242:
        /* <DEDUP_REMOVED lines=10> */
.L_x_245:
[----:B------:R-:W-:Y:S05]  /*9ed0*/  BSYNC B1 ;  /* 0x0000000000017941 */ /* 0x000fea0003800000 */
.L_x_244:
        /* <DEDUP_REMOVED lines=10> */
.L_x_247:
[----:B------:R-:W-:Y:S05]  /*9f80*/  BSYNC B1 ;  /* 0x0000000000017941 */ /* 0x000fea0003800000 */
.L_x_246:
        /* <DEDUP_REMOVED lines=10> */
.L_x_249:
[----:B------:R-:W-:Y:S05]  /*a030*/  BSYNC B1 ;  /* 0x0000000000017941 */ /* 0x000fea0003800000 */
.L_x_248:
        /* <DEDUP_REMOVED lines=10> */
.L_x_251:
[----:B------:R-:W-:Y:S05]  /*a0e0*/  BSYNC B1 ;  /* 0x0000000000017941 */ /* 0x000fea0003800000 */
.L_x_250:
        /* <DEDUP_REMOVED lines=10> */
.L_x_253:
[----:B------:R-:W-:Y:S05]  /*a190*/  BSYNC B1 ;  /* 0x0000000000017941 */ /* 0x000fea0003800000 */
.L_x_252:
        /* <DEDUP_REMOVED lines=10> */
.L_x_255:
[----:B------:R-:W-:Y:S05]  /*a240*/  BSYNC B1 ;  /* 0x0000000000017941 */ /* 0x000fea0003800000 */
.L_x_254:
        /* <DEDUP_REMOVED lines=10> */
.L_x_257:
[----:B------:R-:W-:Y:S05]  /*a2f0*/  BSYNC B1 ;  /* 0x0000000000017941 */ /* 0x000fea0003800000 */
.L_x_256:
        /* <DEDUP_REMOVED lines=10> */
.L_x_259:
[----:B------:R-:W-:Y:S05]  /*a3a0*/  BSYNC B1 ;  /* 0x0000000000017941 */ /* 0x000fea0003800000 */
.L_x_258:
        /* <DEDUP_REMOVED lines=10> */
.L_x_261:
[----:B------:R-:W-:Y:S05]  /*a450*/  BSYNC B1 ;  /* 0x0000000000017941 */ /* 0x000fea0003800000 */
.L_x_260:
        /* <DEDUP_REMOVED lines=10> */
.L_x_263:
[----:B------:R-:W-:Y:S05]  /*a500*/  BSYNC B1 ;  /* 0x0000000000017941 */ /* 0x000fea0003800000 */
.L_x_262:
        /* <DEDUP_REMOVED lines=10> */
.L_x_265:
[----:B------:R-:W-:Y:S05]  /*a5b0*/  BSYNC B1 ;  /* 0x0000000000017941 */ /* 0x000fea0003800000 */
.L_x_264:
        /* <DEDUP_REMOVED lines=10> */
.L_x_267:
[----:B------:R-:W-:Y:S05]  /*a660*/  BSYNC B1 ;  /* 0x0000000000017941 */ /* 0x000fea0003800000 */
.L_x_266:
        /* <DEDUP_REMOVED lines=10> */
.L_x_269:
[----:B------:R-:W-:Y:S05]  /*a710*/  BSYNC B1 ;  /* 0x0000000000017941 */ /* 0x000fea0003800000 */
.L_x_268:
        /* <DEDUP_REMOVED lines=10> */
.L_x_271:
[----:B------:R-:W-:Y:S05]  /*a7c0*/  BSYNC B1 ;  /* 0x0000000000017941 */ /* 0x000fea0003800000 */
.L_x_270:
        /* <DEDUP_REMOVED lines=10> */
.L_x_273:
[----:B------:R-:W-:Y:S05]  /*a870*/  BSYNC B1 ;  /* 0x0000000000017941 */ /* 0x000fea0003800000 */
.L_x_272:
        /* <DEDUP_REMOVED lines=10> */
.L_x_275:
[----:B------:R-:W-:Y:S05]  /*a920*/  BSYNC B1 ;  /* 0x0000000000017941 */ /* 0x000fea0003800000 */
.L_x_274:
        /* <DEDUP_REMOVED lines=10> */
.L_x_277:
[----:B------:R-:W-:Y:S05]  /*a9d0*/  BSYNC B1 ;  /* 0x0000000000017941 */ /* 0x000fea0003800000 */
.L_x_276:
        /* <DEDUP_REMOVED lines=10> */
.L_x_279:
[----:B------:R-:W-:Y:S05]  /*aa80*/  BSYNC B1 ;  /* 0x0000000000017941 */ /* 0x000fea0003800000 */
.L_x_278:
        /* <DEDUP_REMOVED lines=10> */
.L_x_281:
[----:B------:R-:W-:Y:S05]  /*ab30*/  BSYNC B1 ;  /* 0x0000000000017941 */ /* 0x000fea0003800000 */
.L_x_280:
        /* <DEDUP_REMOVED lines=10> */
.L_x_283:
[----:B------:R-:W-:Y:S05]  /*abe0*/  BSYNC B1 ;  /* 0x0000000000017941 */ /* 0x000fea0003800000 */
.L_x_282:
[----:B0-234-:R-:W2:Y:S01]  /*abf0*/  LDL.LU R10, [R1+0x1f4] ;  /* 0x0001f400010a7983 */ /* 0x01dea20000300800 */
[----:B-----5:R-:W-:Y:S01]  /*ac00*/  IMAD.U32 R11, R23, 0x10000, RZ ;  /* 0x00010000170b7824 */ /* 0x020fe200078e00ff */
        /* <DEDUP_REMOVED lines=8> */
.L_x_285:
[----:B------:R-:W-:Y:S05]  /*ac90*/  BSYNC B1 ;  /* 0x0000000000017941 */ /* 0x000fea0003800000 */
.L_x_284:
[----:B------:R-:W3:Y:S01]  /*aca0*/  LDL.LU R10, [R1+0x1f8] ;  /* 0x0001f800010a7983 */ /* 0x000ee20000300800 */
[----:B0----5:R-:W-:Y:S01]  /*acb0*/  IMAD.U32 R11, R23, 0x10000, RZ ;  /* 0x00010000170b7824 */ /* 0x021fe200078e00ff */
[----:B------:R-:W-:Y:S01]  /*acc0*/  ISETP.GT.AND P1, PT, R0, 0xf9, P0 ;  /* 0x000000f90000780c */ /* 0x000fe20000724270 */
[----:B------:R-:W-:Y:S01]  /*acd0*/  BSSY B1, `(.L_x_286) ;  /* 0x000000a000017945 */ /* 0x000fe20003800000 */
[----:B------:R-:W-:Y:S01]  /*ace0*/  IADD3 R169, P0, R3, 0x80, RZ ;  /* 0x0000008003a97810 */ /* 0x000fe20007f1e0ff */
[----:B------:R-:W-:-:S04]  /*acf0*/  FMUL R11, R11, R16 ;  /* 0x000000100b0b7220 */ /* 0x000fc80000400000 */
[----:B---3--:R-:W-:-:S05]  /*ad00*/  FFMA R11, R10, R2, R11 ;  /* 0x000000020a0b7223 */ /* 0x008fca000000000b */
[----:B------:R-:W-:-:S04]  /*ad10*/  F2FP.BF16.F32.PACK_AB R11, RZ, R11 ;  /* 0x0000000bff0b723e */ /* 0x000fc800000010ff */
[----:B------:R-:W-:Y:S02]  /*ad20*/  PRMT R3, R11, 0x7610, R3 ;  /* 0x000076100b037816 */ /* 0x000fe40000000003 */
[----:B------:R-:W-:-:S03]  /*ad30*/  IADD3.X R11, RZ, UR7, RZ, P0, !PT ;  /* 0x00000007ff0b7c10 */ /* 0x000fc600087fe4ff */
[----:B------:R0:W-:Y:S01]  /*ad40*/  @P2 STG.E.U16 desc[UR36][R6.64+0x1f0], R3 ;  /* 0x0001f00306002986 */ /* 0x0001e2000c101524 */
[----:B------:R-:W-:Y:S05]  /*ad50*/  @!P1 BRA `(.L_x_287) ;  /* 0x0000000000049947 */ /* 0x000fea0003800000 */
[----:B------:R3:W5:Y:S02]  /*ad60*/  LDG.E.LTC128B.U16 R23, desc[UR36][R8.64+0x1f2] ;  /* 0x0001f22408177981 */ /* 0x000764000c1e1520 */
.L_x_287:
[----:B------:R-:W-:Y:S05]  /*ad70*/  BSYNC B1 ;  /* 0x0000000000017941 */ /* 0x000fea0003800000 */
.L_x_286:
[----:B------:R-:W4:Y:S01]  /*ad80*/  LDL.LU R10, [R1+0x1fc] ;  /* 0x0001fc00010a7983 */ /* 0x000f220000300800 */
[----:B0----5:R-:W-:Y:S01]  /*ad90*/  IMAD.U32 R3, R23, 0x10000, RZ ;  /* 0x0001000017037824 */ /* 0x021fe200078e00ff */
[----:B------:R-:W-:Y:S01]  /*ada0*/  ISETP.GT.AND P0, PT, R153, 0x80, PT ;  /* 0x000000809900780c */ /* 0x000fe20003f04270 */
[----:B--23--:R-:W-:Y:S02]  /*adb0*/  IMAD R8, R11, R14, RZ ;  /* 0x0000000e0b087224 */ /* 0x00cfe400078e02ff */
[----:B------:R-:W-:Y:S01]  /*adc0*/  FMUL R3, R3, R16 ;  /* 0x0000001003037220 */ /* 0x000fe20000400000 */
[----:B------:R-:W-:Y:S01]  /*add0*/  ISETP.GT.AND P3, PT, R0, RZ, P0 ;  /* 0x000000ff0000720c */ /* 0x000fe20000764270 */
[C---:B------:R-:W-:Y:S02]  /*ade0*/  IMAD R167, R169.reuse, R15, R8 ;  /* 0x0000000fa9a77224 */ /* 0x040fe400078e0208 */
[----:B------:R-:W-:-:S04]  /*adf0*/  IMAD.WIDE.U32 R8, R169, R14, R20 ;  /* 0x0000000ea9087225 */ /* 0x000fc800078e0014 */
[----:B------:R-:W-:Y:S02]  /*ae00*/  IMAD.IADD R9, R9, 0x1, R167 ;  /* 0x0000000109097824 */ /* 0x000fe400078e02a7 */
[----:B----4-:R-:W-:Y:S01]  /*ae10*/  FFMA R3, R10, R2, R3 ;  /* 0x000000020a037223 */ /* 0x010fe20000000003 */
[----:B------:R-:W-:-:S04]  /*ae20*/  LEA R10, P2, R8, R12, 0x1 ;  /* 0x0000000c080a7211 */ /* 0x000fc800078408ff */
[----:B------:R-:W-:Y:S02]  /*ae30*/  F2FP.BF16.F32.PACK_AB R3, RZ, R3 ;  /* 0x00000003ff03723e */ /* 0x000fe400000010ff */
[--C-:B------:R-:W-:Y:S02]  /*ae40*/  LEA.HI.X R11, R8, R13, R9.reuse, 0x1, P2 ;  /* 0x0000000d080b7211 */ /* 0x100fe400010f0c09 */
[----:B------:R-:W-:-:S05]  /*ae50*/  PRMT R9, R3, 0x7610, R9 ;  /* 0x0000761003097816 */ /* 0x000fca0000000009 */
[----:B------:R0:W-:Y:S04]  /*ae60*/  @P1 STG.E.U16 desc[UR36][R6.64+0x1f2], R9 ;  /* 0x0001f20906001986 */ /* 0x0001e8000c101524 */
[----:B------:R-:W2:Y:S01]  /*ae70*/  @P3 LDG.E.LTC128B.U16 R23, desc[UR36][R10.64] ;  /* 0x000000240a173981 */ /* 0x000ea2000c1e1520 */
[----:B-1----:R-:W-:Y:S01]  /*ae80*/  IMAD.U32 R161, RZ, RZ, UR8 ;  /* 0x00000008ffa17e24 */ /* 0x002fe2000f8e00ff */
[----:B------:R-:W-:Y:S01]  /*ae90*/  MOV R164, UR9 ;  /* 0x0000000900a47c02 */ /* 0x000fe20008000f00 */
[----:B------:R-:W-:Y:S01]  /*aea0*/  IMAD.U32 R165, RZ, RZ, UR8 ;  /* 0x00000008ffa57e24 */ /* 0x000fe2000f8e00ff */
[----:B------:R-:W-:Y:S01]  /*aeb0*/  ISETP.GT.AND P2, PT, R0, 0x1, P0 ;  /* 0x000000010000780c */ /* 0x000fe20000744270 */
[----:B------:R-:W-:Y:S01]  /*aec0*/  IMAD.SHL.U32 R161, R161, 0x100, RZ ;  /* 0x00000100a1a17824 */ /* 0x000fe200078e00ff */
[----:B------:R-:W-:Y:S01]  /*aed0*/  BSSY B1, `(.L_x_288) ;  /* 0x0000011000017945 */ /* 0x000fe20003800000 */
[----:B0-----:R-:W-:Y:S01]  /*aee0*/  IMAD.WIDE.U32 R8, R169, R14, R18 ;  /* 0x0000000ea9087225 */ /* 0x001fe200078e0012 */
[----:B------:R-:W-:-:S03]  /*aef0*/  SHF.L.U64.HI R165, R165, 0x8, R164 ;  /* 0x00000008a5a57819 */ /* 0x000fc600000102a4 */
[----:B------:R-:W-:Y:S02]  /*af00*/  IMAD.IADD R9, R167, 0x1, R9 ;  /* 0x00000001a7097824 */ /* 0x000fe400078e0209 */
[----:B------:R-:W-:Y:S01]  /*af10*/  IMAD.WIDE.U32 R162, R22, UR43, R8 ;  /* 0x0000002b16a27c25 */ /* 0x000fe2000f8e0008 */
[----:B------:R-:W-:-:S03]  /*af20*/  IADD3 R8, P1, R161, R4, RZ ;  /* 0x00000004a1087210 */ /* 0x000fc60007f3e0ff */
[----:B------:R-:W-:Y:S01]  /*af30*/  IMAD.IADD R7, R159, 0x1, R163 ;  /* 0x000000019f077824 */ /* 0x000fe200078e02a3 */
[----:B------:R-:W-:Y:S01]  /*af40*/  LEA R6, P4, R162, R12, 0x1 ;  /* 0x0000000ca2067211 */ /* 0x000fe200078808ff */
[----:B------:R-:W-:-:S03]  /*af50*/  IMAD.X R9, R165, 0x1, R5, P1 ;  /* 0x00000001a5097824 */ /* 0x000fc600008e0605 */
[----:B------:R-:W-:Y:S01]  /*af60*/  LEA.HI.X R7, R162, R13, R7, 0x1, P4 ;  /* 0x0000000da2077211 */ /* 0x000fe200020f0c07 */
[----:B--2---:R-:W-:-:S04]  /*af70*/  IMAD.U32 R3, R23, 0x10000, RZ ;  /* 0x0001000017037824 */ /* 0x004fc800078e00ff */
[----:B------:R-:W-:-:S04]  /*af80*/  FMUL R3, R3, R16 ;  /* 0x0000001003037220 */ /* 0x000fc80000400000 */
[----:B------:R-:W-:-:S05]  /*af90*/  FFMA R3, R24, R2, R3 ;  /* 0x0000000218037223 */ /* 0x000fca0000000003 */
[----:B------:R-:W-:-:S05]  /*afa0*/  F2FP.BF16.F32.PACK_AB R3, RZ, R3 ;  /* 0x00000003ff03723e */ /* 0x000fca00000010ff */
[----:B------:R0:W-:Y:S01]  /*afb0*/  @P3 STG.E.U16 desc[UR36][R8.64], R3 ;  /* 0x0000000308003986 */ /* 0x0001e2000c101524 */
[----:B------:R-:W-:Y:S05]  /*afc0*/  @!P2 BRA `(.L_x_289) ;  /* 0x000000000004a947 */ /* 0x000fea0003800000 */
[----:B------:R1:W5:Y:S02]  /*afd0*/  LDG.E.LTC128B.U16 R23, desc[UR36][R6.64+0x2] ;  /* 0x0000022406177981 */ /* 0x000364000c1e1520 */
.L_x_289:
[----:B------:R-:W-:Y:S05]  /*afe0*/  BSYNC B1 ;  /* 0x0000000000017941 */ /* 0x000fea0003800000 */
.L_x_288:
[----:B0----5:R-:W-:Y:S01]  /*aff0*/  IMAD.U32 R3, R23, 0x10000, RZ ;  /* 0x0001000017037824 */ /* 0x021fe200078e00ff */
[----:B------:R-:W-:Y:S01]  /*b000*/  ISETP.GT.AND P1, PT, R153, 0x88, PT ;  /* 0x000000889900780c */ /* 0x000fe20003f24270 */
[----:B------:R-:W-:Y:S01]  /*b010*/  IMAD.WIDE.U32 R14, R169, R14, R156 ;  /* 0x0000000ea90e7225 */ /* 0x000fe200078e009c */
[----:B------:R-:W-:Y:S03]  /*b020*/  BSSY B1, `(.L_x_290) ;  /* 0x0000010000017945 */ /* 0x000fe60003800000 */
[----:B------:R-:W-:Y:S01]  /*b030*/  FMUL R10, R3, R16 ;  /* 0x00000010030a7220 */ /* 0x000fe20000400000 */
[----:B------:R-:W-:Y:S01]  /*b040*/  ISETP.GT.AND P3, PT, R0, RZ, P1 ;  /* 0x000000ff0000720c */ /* 0x000fe20000f64270 */
[----:B------:R-:W-:Y:S01]  /*b050*/  IMAD.IADD R167, R167, 0x1, R15 ;  /* 0x00000001a7a77824 */ /* 0x000fe200078e020f */
[----:B------:R-:W-:Y:S01]  /*b060*/  IADD3 R154, P5, R154, R14, RZ ;  /* 0x0000000e9a9a7210 */ /* 0x000fe20007fbe0ff */
[----:B------:R-:W-:Y:S01]  /*b070*/  FFMA R10, R25, R2, R10 ;  /* 0x00000002190a7223 */ /* 0x000fe2000000000a */
[----:B------:R-:W-:-:S03]  /*b080*/  IADD3 R14, P4, R18, R14, RZ ;  /* 0x0000000e120e7210 */ /* 0x000fc60007f9e0ff */
[--C-:B------:R-:W-:Y:S01]  /*b090*/  IMAD.X R20, R167, 0x1, R21.reuse, P5 ;  /* 0x00000001a7147824 */ /* 0x100fe200028e0615 */
[----:B------:R-:W-:Y:S02]  /*b0a0*/  F2FP.BF16.F32.PACK_AB R3, RZ, R10 ;  /* 0x0000000aff03723e */ /* 0x000fe400000010ff */
[C---:B------:R-:W-:Y:S02]  /*b0b0*/  LEA R10, P5, R154.reuse, R12, 0x1 ;  /* 0x0000000c9a0a7211 */ /* 0x040fe400078a08ff */
[----:B------:R-:W-:Y:S02]  /*b0c0*/  PRMT R21, R3, 0x7610, R21 ;  /* 0x0000761003157816 */ /* 0x000fe40000000015 */
[----:B------:R-:W-:Y:S02]  /*b0d0*/  LEA.HI.X R11, R154, R13, R20, 0x1, P5 ;  /* 0x0000000d9a0b7211 */ /* 0x000fe400028f0c14 */
[----:B------:R-:W-:Y:S01]  /*b0e0*/  PRMT R3, R23, 0x7610, R3 ;  /* 0x0000761017037816 */ /* 0x000fe20000000003 */
[----:B------:R0:W-:Y:S01]  /*b0f0*/  @P2 STG.E.U16 desc[UR36][R8.64+0x2], R21 ;  /* 0x0000021508002986 */ /* 0x0001e2000c101524 */
[----:B------:R-:W-:Y:S05]  /*b100*/  @!P3 BRA `(.L_x_291) ;  /* 0x000000000004b947 */ /* 0x000fea0003800000 */
[----:B------:R2:W5:Y:S02]  /*b110*/  LDG.E.LTC128B.U16 R3, desc[UR36][R10.64] ;  /* 0x000000240a037981 */ /* 0x000564000c1e1520 */
.L_x_291:
[----:B------:R-:W-:Y:S05]  /*b120*/  BSYNC B1 ;  /* 0x0000000000017941 */ /* 0x000fea0003800000 */
.L_x_290:
[----:B--2--5:R-:W-:Y:S01]  /*b130*/  SHF.L.U32 R11, R3, 0x10, RZ ;  /* 0x00000010030b7819 */ /* 0x024fe200000006ff */
[----:B------:R-:W-:Y:S01]  /*b140*/  IMAD.X R15, R19, 0x1, R167, P4 ;  /* 0x00000001130f7824 */ /* 0x000fe200020e06a7 */
[----:B------:R-:W-:Y:S01]  /*b150*/  IADD3 R10, P4, R8, R160, RZ ;  /* 0x000000a0080a7210 */ /* 0x000fe20007f9e0ff */
[----:B------:R-:W-:Y:S01]  /*b160*/  BSSY B1, `(.L_x_292) ;  /* 0x000000d000017945 */ /* 0x000fe20003800000 */
[----:B------:R-:W-:Y:S01]  /*b170*/  ISETP.GT.AND P2, PT, R0, 0x1, P1 ;  /* 0x000000010000780c */ /* 0x000fe20000f44270 */
[----:B------:R-:W-:Y:S01]  /*b180*/  FMUL R11, R11, R16 ;  /* 0x000000100b0b7220 */ /* 0x000fe20000400000 */
[----:B------:R-:W-:-:S04]  /*b190*/  IMAD.WIDE.U32 R22, R22, UR43, R14 ;  /* 0x0000002b16167c25 */ /* 0x000fc8000f8e000e */
[----:B------:R-:W-:Y:S01]  /*b1a0*/  FFMA R11, R26, R2, R11 ;  /* 0x000000021a0b7223 */ /* 0x000fe2000000000b */
[----:B------:R-:W-:Y:S01]  /*b1b0*/  IMAD.IADD R159, R159, 0x1, R23 ;  /* 0x000000019f9f7824 */ /* 0x000fe200078e0217 */
[----:B------:R-:W-:-:S03]  /*b1c0*/  LEA R12, P5, R22, R12, 0x1 ;  /* 0x0000000c160c7211 */ /* 0x000fc600078a08ff */
[----:B------:R-:W-:Y:S01]  /*b1d0*/  F2FP.BF16.F32.PACK_AB R14, RZ, R11 ;  /* 0x0000000bff0e723e */ /* 0x000fe200000010ff */
[----:B------:R-:W-:Y:S01]  /*b1e0*/  IMAD.X R11, R9, 0x1, R158, P4 ;  /* 0x00000001090b7824 */ /* 0x000fe200020e069e */
[----:B------:R-:W-:-:S04]  /*b1f0*/  LEA.HI.X R13, R22, R13, R159, 0x1, P5 ;  /* 0x0000000d160d7211 */ /* 0x000fc800028f0c9f */
[----:B------:R2:W-:Y:S01]  /*b200*/  @P3 STG.E.U16 desc[UR36][R10.64], R14 ;  /* 0x0000000e0a003986 */ /* 0x0005e2000c101524 */
[----:B------:R-:W-:Y:S05]  /*b210*/  @!P2 BRA `(.L_x_293) ;  /* 0x000000000004a947 */ /* 0x000fea0003800000 */
[----:B------:R3:W5:Y:S02]  /*b220*/  LDG.E.LTC128B.U16 R3, desc[UR36][R12.64+0x2] ;  /* 0x000002240c037981 */ /* 0x000764000c1e1520 */
.L_x_293:
[----:B------:R-:W-:Y:S05]  /*b230*/  BSYNC B1 ;  /* 0x0000000000017941 */ /* 0x000fea0003800000 */
.L_x_292:
[----:B-----5:R-:W-:Y:S01]  /*b240*/  IMAD.U32 R15, R3, 0x10000, RZ ;  /* 0x00010000030f7824 */ /* 0x020fe200078e00ff */
[----:B------:R-:W-:Y:S01]  /*b250*/  ISETP.GT.AND P3, PT, R0, 0x8, P0 ;  /* 0x000000080000780c */ /* 0x000fe20000764270 */
[----:B------:R-:W-:Y:S02]  /*b260*/  BSSY B1, `(.L_x_294) ;  /* 0x0000007000017945 */ /* 0x000fe40003800000 */
[----:B--2---:R-:W-:-:S04]  /*b270*/  FMUL R14, R15, R16 ;  /* 0x000000100f0e7220 */ /* 0x004fc80000400000 */
[----:B------:R-:W-:-:S05]  /*b280*/  FFMA R14, R27, R2, R14 ;  /* 0x000000021b0e7223 */ /* 0x000fca000000000e */
[----:B------:R-:W-:-:S05]  /*b290*/  F2FP.BF16.F32.PACK_AB R14, RZ, R14 ;  /* 0x0000000eff0e723e */ /* 0x000fca00000010ff */
[----:B------:R2:W-:Y:S01]  /*b2a0*/  @P2 STG.E.U16 desc[UR36][R10.64+0x2], R14 ;  /* 0x0000020e0a002986 */ /* 0x0005e2000c101524 */
[----:B------:R-:W-:Y:S05]  /*b2b0*/  @!P3 BRA `(.L_x_295) ;  /* 0x000000000004b947 */ /* 0x000fea0003800000 */
[----:B------:R4:W5:Y:S02]  /*b2c0*/  LDG.E.LTC128B.U16 R3, desc[UR36][R6.64+0x10] ;  /* 0x0000102406037981 */ /* 0x000964000c1e1520 */
.L_x_295:
[----:B------:R-:W-:Y:S05]  /*b2d0*/  BSYNC B1 ;  /* 0x0000000000017941 */ /* 0x000fea0003800000 */
.L_x_294:
[----:B--2--5:R-:W-:Y:S01]  /*b2e0*/  IMAD.U32 R11, R3, 0x10000, RZ ;  /* 0x00010000030b7824 */ /* 0x024fe200078e00ff */
[----:B------:R-:W-:Y:S01]  /*b2f0*/  ISETP.GT.AND P2, PT, R0, 0x9, P0 ;  /* 0x000000090000780c */ /* 0x000fe20000744270 */
[----:B------:R-:W-:Y:S02]  /*b300*/  BSSY B1, `(.L_x_296) ;  /* 0x0000007000017945 */ /* 0x000fe40003800000 */
[----:B------:R-:W-:-:S04]  /*b310*/  FMUL R11, R11, R16 ;  /* 0x000000100b0b7220 */ /* 0x000fc80000400000 */
[----:B------:R-:W-:-:S05]  /*b320*/  FFMA R11, R28, R2, R11 ;  /* 0x000000021c0b7223 */ /* 0x000fca000000000b */
[----:B------:R-:W-:-:S05]  /*b330*/  F2FP.BF16.F32.PACK_AB R11, RZ, R11 ;  /* 0x0000000bff0b723e */ /* 0x000fca00000010ff */
[----:B------:R2:W-:Y:S01]  /*b340*/  @P3 STG.E.U16 desc[UR36][R8.64+0x10], R11 ;  /* 0x0000100b08003986 */ /* 0x0005e2000c101524 */
[----:B------:R-:W-:Y:S05]  /*b350*/  @!P2 BRA `(.L_x_297) ;  /* 0x000000000004a947 */ /* 0x000fea0003800000 */
[----:B------:R0:W5:Y:S02]  /*b360*/  LDG.E.LTC128B.U16 R3, desc[UR36][R6.64+0x12] ;  /* 0x0000122406037981 */ /* 0x000164000c1e1520 */
.L_x_297:
[----:B------:R-:W-:Y:S05]  /*b370*/  BSYNC B1 ;  /* 0x0000000000017941 */ /* 0x000fea0003800000 */
.L_x_296:
        /* <DEDUP_REMOVED lines=9> */
.L_x_299:
[----:B------:R-:W-:Y:S05]  /*b410*/  BSYNC B1 ;  /* 0x0000000000017941 */ /* 0x000fea0003800000 */
.L_x_298:
[----:B-----5:R-:W-:Y:S01]  /*b420*/  SHF.L.U32 R11, R3, 0x10, RZ ;  /* 0x00000010030b7819 */ /* 0x020fe200000006ff */
[----:B------:R-:W-:Y:S01]  /*b430*/  BSSY B1, `(.L_x_300) ;  /* 0x000000a000017945 */ /* 0x000fe20003800000 */
[----:B--2---:R-:W-:Y:S02]  /*b440*/  IADD3 R10, P3, R160, R8, RZ ;  /* 0x00000008a00a7210 */ /* 0x004fe40007f7e0ff */
[----:B------:R-:W-:Y:S01]  /*b450*/  ISETP.GT.AND P2, PT, R0, 0x9, P1 ;  /* 0x000000090000780c */ /* 0x000fe20000f44270 */
[----:B------:R-:W-:-:S04]  /*b460*/  FMUL R11, R11, R16 ;  /* 0x000000100b0b7220 */ /* 0x000fc80000400000 */
[----:B------:R-:W-:-:S05]  /*b470*/  FFMA R11, R30, R2, R11 ;  /* 0x000000021e0b7223 */ /* 0x000fca000000000b */
[----:B------:R-:W-:Y:S01]  /*b480*/  F2FP.BF16.F32.PACK_AB R14, RZ, R11 ;  /* 0x0000000bff0e723e */ /* 0x000fe200000010ff */
[----:B------:R-:W-:-:S05]  /*b490*/  IMAD.X R11, R158, 0x1, R9, P3 ;  /* 0x000000019e0b7824 */ /* 0x000fca00018e0609 */
[----:B------:R2:W-:Y:S01]  /*b4a0*/  @P4 STG.E.U16 desc[UR36][R10.64+0x10], R14 ;  /* 0x0000100e0a004986 */ /* 0x0005e2000c101524 */
[----:B------:R-:W-:Y:S05]  /*b4b0*/  @!P2 BRA `(.L_x_301) ;  /* 0x000000000004a947 */ /* 0x000fea0003800000 */
[----:B------:R0:W5:Y:S02]  /*b4c0*/  LDG.E.LTC128B.U16 R3, desc[UR36][R12.64+0x12] ;  /* 0x000012240c037981 */ /* 0x000164000c1e1520 */
.L_x_301:
[----:B------:R-:W-:Y:S05]  /*b4d0*/  BSYNC B1 ;  /* 0x0000000000017941 */ /* 0x000fea0003800000 */
.L_x_300:
[----:B--2--5:R-:W-:Y:S01]  /*b4e0*/  IMAD.U32 R11, R3, 0x10000, RZ ;  /* 0x00010000030b7824 */ /* 0x024fe200078e00ff */
[----:B------:R-:W-:Y:S01]  /*b4f0*/  IADD3 R160, P4, P5, R160, R4, R161 ;  /* 0x00000004a0a07210 */ /* 0x000fe20007d9e0a1 */
[----:B------:R-:W-:Y:S01]  /*b500*/  BSSY B1, `(.L_x_302) ;  /* 0x0000009000017945 */ /* 0x000fe20003800000 */
[----:B------:R-:W-:Y:S01]  /*b510*/  ISETP.GT.AND P3, PT, R0, 0x10, P0 ;  /* 0x000000100000780c */ /* 0x000fe20000764270 */
[----:B------:R-:W-:Y:S01]  /*b520*/  FMUL R10, R11, R16 ;  /* 0x000000100b0a7220 */ /* 0x000fe20000400000 */
[----:B------:R-:W-:-:S03]  /*b530*/  IADD3.X R161, R158, R5, R165, P4, P5 ;  /* 0x000000059ea17210 */ /* 0x000fc600027ea4a5 */
[----:B------:R-:W-:-:S05]  /*b540*/  FFMA R10, R31, R2, R10 ;  /* 0x000000021f0a7223 */ /* 0x000fca000000000a */
[----:B------:R-:W-:-:S05]  /*b550*/  F2FP.BF16.F32.PACK_AB R10, RZ, R10 ;  /* 0x0000000aff0a723e */ /* 0x000fca00000010ff */
[----:B------:R2:W-:Y:S01]  /*b560*/  @P2 STG.E.U16 desc[UR36][R160.64+0x12], R10 ;  /* 0x0000120aa0002986 */ /* 0x0005e2000c101524 */
[----:B------:R-:W-:Y:S05]  /*b570*/  @!P3 BRA `(.L_x_303) ;  /* 0x000000000004b947 */ /* 0x000fea0003800000 */
[----:B------:R0:W5:Y:S02]  /*b580*/  LDG.E.LTC128B.U16 R3, desc[UR36][R6.64+0x20] ;  /* 0x0000202406037981 */ /* 0x000164000c1e1520 */
.L_x_303:
[----:B------:R-:W-:Y:S05]  /*b590*/  BSYNC B1 ;  /* 0x0000000000017941 */ /* 0x000fea0003800000 */
.L_x_302:
[----:B-----5:R-:W-:Y:S01]  /*b5a0*/  IMAD.U32 R5, R3, 0x10000, RZ ;  /* 0x0001000003057824 */ /* 0x020fe200078e00ff */
        /* <DEDUP_REMOVED lines=8> */
.L_x_305:
[----:B------:R-:W-:Y:S05]  /*b630*/  BSYNC B1 ;  /* 0x0000000000017941 */ /* 0x000fea0003800000 */
.L_x_304:
[----:B0----5:R-:W-:Y:S01]  /*b640*/  IMAD.U32 R5, R3, 0x10000, RZ ;  /* 0x0001000003057824 */ /* 0x021fe200078e00ff */
        /* <DEDUP_REMOVED lines=8> */
.L_x_307:
[----:B------:R-:W-:Y:S05]  /*b6d0*/  BSYNC B1 ;  /* 0x0000000000017941 */ /* 0x000fea0003800000 */
.L_x_306:
[----:B-----5:R-:W-:Y:S01]  /*b6e0*/  IMAD.U32 R5, R3, 0x10000, RZ ;  /* 0x0001000003057824 */ /* 0x020fe200078e00ff */
[----:B------:R-:W-:Y:S01]  /*b6f0*/  ISETP.GT.AND P2, PT, R0, 0x11, P1 ;  /* 0x000000110000780c */ /* 0x000fe20000f44270 */
[----:B0-----:R-:W-:Y:S01]  /*b700*/  @P3 IMAD.MOV.U32 R4, RZ, RZ, R160 ;  /* 0x000000ffff043224 */ /* 0x001fe200078e00a0 */
[----:B------:R-:W-:Y:S01]  /*b710*/  BSSY B1, `(.L_x_308) ;  /* 0x0000009000017945 */ /* 0x000fe20003800000 */
[----:B------:R-:W-:-:S04]  /*b720*/  FMUL R5, R5, R16 ;  /* 0x0000001005057220 */ /* 0x000fc80000400000 */
[----:B------:R-:W-:-:S05]  /*b730*/  FFMA R5, R34, R2, R5 ;  /* 0x0000000222057223 */ /* 0x000fca0000000005 */
[----:B------:R-:W-:-:S04]  /*b740*/  F2FP.BF16.F32.PACK_AB R5, RZ, R5 ;  /* 0x00000005ff05723e */ /* 0x000fc800000010ff */
[----:B--2---:R-:W-:Y:S02]  /*b750*/  PRMT R10, R5, 0x7610, R10 ;  /* 0x00007610050a7816 */ /* 0x004fe4000000000a */
[----:B------:R-:W-:-:S05]  /*b760*/  @P3 MOV R5, R161 ;  /* 0x000000a100053202 */ /* 0x000fca0000000f00 */
[----:B------:R0:W-:Y:S01]  /*b770*/  @P3 STG.E.U16 desc[UR36][R4.64+0x20], R10 ;  /* 0x0000200a04003986 */ /* 0x0001e2000c101524 */
[----:B------:R-:W-:Y:S05]  /*b780*/  @!P2 BRA `(.L_x_309) ;  /* 0x000000000004a947 */ /* 0x000fea0003800000 */
[----:B------:R2:W5:Y:S02]  /*b790*/  LDG.E.LTC128B.U16 R3, desc[UR36][R12.64+0x22] ;  /* 0x000022240c037981 */ /* 0x000564000c1e1520 */
.L_x_309:
[----:B------:R-:W-:Y:S05]  /*b7a0*/  BSYNC B1 ;  /* 0x0000000000017941 */ /* 0x000fea0003800000 */
.L_x_308:
[----:B0----5:R-:W-:Y:S01]  /*b7b0*/  IMAD.U32 R5, R3, 0x10000, RZ ;  /* 0x0001000003057824 */ /* 0x021fe200078e00ff */
[----:B------:R-:W-:Y:S01]  /*b7c0*/  ISETP.GT.AND P3, PT, R0, 0x18, P0 ;  /* 0x000000180000780c */ /* 0x000fe20000764270 */
[----:B------:R-:W-:Y:S02]  /*b7d0*/  BSSY B1, `(.L_x_310) ;  /* 0x000000a000017945 */ /* 0x000fe40003800000 */
[----:B------:R-:W-:Y:S01]  /*b7e0*/  FMUL R4, R5, R16 ;  /* 0x0000001005047220 */ /* 0x000fe20000400000 */
[----:B------:R-:W-:-:S03]  /*b7f0*/  @P2 IMAD.MOV.U32 R5, RZ, RZ, R161 ;  /* 0x000000ffff052224 */ /* 0x000fc600078e00a1 */
[----:B------:R-:W-:-:S05]  /*b800*/  FFMA R4, R35, R2, R4 ;  /* 0x0000000223047223 */ /* 0x000fca0000000004 */
[----:B------:R-:W-:-:S04]  /*b810*/  F2FP.BF16.F32.PACK_AB R4, RZ, R4 ;  /* 0x00000004ff04723e */ /* 0x000fc800000010ff */
[----:B------:R-:W-:Y:S01]  /*b820*/  PRMT R10, R4, 0x7610, R10 ;  /* 0x00007610040a7816 */ /* 0x000fe2000000000a */
[----:B------:R-:W-:-:S05]  /*b830*/  @P2 IMAD.MOV.U32 R4, RZ, RZ, R160 ;  /* 0x000000ffff042224 */ /* 0x000fca00078e00a0 */
[----:B------:R0:W-:Y:S01]  /*b840*/  @P2 STG.E.U16 desc[UR36][R4.64+0x22], R10 ;  /* 0x0000220a04002986 */ /* 0x0001e2000c101524 */
[----:B------:R-:W-:Y:S05]  /*b850*/  @!P3 BRA `(.L_x_311) ;  /* 0x000000000004b947 */ /* 0x000fea0003800000 */
[----:B------:R0:W5:Y:S02]  /*b860*/  LDG.E.LTC128B.U16 R3, desc[UR36][R6.64+0x30] ;  /* 0x0000302406037981 */ /* 0x000164000c1e1520 */
.L_x_311:
[----:B------:R-:W-:Y:S05]  /*b870*/  BSYNC B1 ;  /* 0x0000000000017941 */ /* 0x000fea0003800000 */
.L_x_310:
        /* <DEDUP_REMOVED lines=9> */
.L_x_313:
[----:B------:R-:W-:Y:S05]  /*b910*/  BSYNC B1 ;  /* 0x0000000000017941 */ /* 0x000fea0003800000 */
.L_x_312:
        /* <DEDUP_REMOVED lines=9> */
.L_x_315:
[----:B------:R-:W-:Y:S05]  /*b9b0*/  BSYNC B1 ;  /* 0x0000000000017941 */ /* 0x000fea0003800000 */
.L_x_314:
[----:B-----5:R-:W-:Y:S01]  /*b9c0*/  IMAD.U32 R5, R3, 0x10000, RZ ;  /* 0x0001000003057824 */ /* 0x020fe200078e00ff */
[----:B0-----:R-:W-:Y:S01]  /*b9d0*/  @P3 MOV R4, R160 ;  /* 0x000000a000043202 */ /* 0x001fe20000000f00 */
[----:B------:R-:W-:Y:S01]  /*b9e0*/  BSSY B1, `(.L_x_316) ;  /* 0x000000a000017945 */ /* 0x000fe20003800000 */
[----:B------:R-:W-:Y:S01]  /*b9f0*/  ISETP.GT.AND P2, PT, R0, 0x19, P1 ;  /* 0x000000190000780c */ /* 0x000fe20000f44270 */
[----:B------:R-:W-:-:S04]  /*ba00*/  FMUL R5, R5, R16 ;  /* 0x0000001005057220 */ /* 0x000fc80000400000 */
[----:B------:R-:W-:-:S05]  /*ba10*/  FFMA R5, R38, R2, R5 ;  /* 0x0000000226057223 */ /* 0x000fca0000000005 */
[----:B------:R-:W-:-:S04]  /*ba20*/  F2FP.BF16.F32.PACK_AB R5, RZ, R5 ;  /* 0x00000005ff05723e */ /* 0x000fc800000010ff */
[----:B------:R-:W-:Y:S01]  /*ba30*/  PRMT R10, R5, 0x7610, R10 ;  /* 0x00007610050a7816 */ /* 0x000fe2000000000a */
[----:B------:R-:W-:-:S05]  /*ba40*/  @P3 IMAD.MOV.U32 R5, RZ, RZ, R161 ;  /* 0x000000ffff053224 */ /* 0x000fca00078e00a1 */
[----:B------:R0:W-:Y:S01]  /*ba50*/  @P3 STG.E.U16 desc[UR36][R4.64+0x30], R10 ;  /* 0x0000300a04003986 */ /* 0x0001e2000c101524 */
[----:B------:R-:W-:Y:S05]  /*ba60*/  @!P2 BRA `(.L_x_317) ;  /* 0x000000000004a947 */ /* 0x000fea0003800000 */
[----:B------:R0:W5:Y:S02]  /*ba70*/  LDG.E.LTC128B.U16 R3, desc[UR36][R12.64+0x32] ;  /* 0x000032240c037981 */ /* 0x000164000c1e1520 */
.L_x_317:
[----:B------:R-:W-:Y:S05]  /*ba80*/  BSYNC B1 ;  /* 0x0000000000017941 */ /* 0x000fea0003800000 */
.L_x_316:
        /* <DEDUP_REMOVED lines=12> */
.L_x_319:
[----:B------:R-:W-:Y:S05]  /*bb50*/  BSYNC B1 ;  /* 0x0000000000017941 */ /* 0x000fea0003800000 */
.L_x_318:
        /* <DEDUP_REMOVED lines=9> */
.L_x_321:
[----:B------:R-:W-:Y:S05]  /*bbf0*/  BSYNC B1 ;  /* 0x0000000000017941 */ /* 0x000fea0003800000 */
.L_x_320:
        /* <DEDUP_REMOVED lines=9> */
.L_x_323:
[----:B------:R-:W-:Y:S05]  /*bc90*/  BSYNC B1 ;  /* 0x0000000000017941 */ /* 0x000fea0003800000 */
.L_x_322:
[----:B-----5:R-:W-:Y:S01]  /*bca0*/  SHF.L.U32 R5, R3, 0x10, RZ ;  /* 0x0000001003057819 */ /* 0x020fe200000006ff */
[----:B0-----:R-:W-:Y:S01]  /*bcb0*/  @P3 IMAD.MOV.U32 R4, RZ, RZ, R160 ;  /* 0x000000ffff043224 */ /* 0x001fe200078e00a0 */
[----:B------:R-:W-:Y:S01]  /*bcc0*/  ISETP.GT.AND P2, PT, R0, 0x21, P1 ;  /* 0x000000210000780c */ /* 0x000fe20000f44270 */
[----:B------:R-:W-:Y:S02]  /*bcd0*/  BSSY B1, `(.L_x_324) ;  /* 0x0000009000017945 */ /* 0x000fe40003800000 */
        /* <DEDUP_REMOVED lines=8> */
.L_x_325:
[----:B------:R-:W-:Y:S05]  /*bd60*/  BSYNC B1 ;  /* 0x0000000000017941 */ /* 0x000fea0003800000 */
.L_x_324:
        /* <DEDUP_REMOVED lines=12> */
.L_x_327:
[----:B------:R-:W-:Y:S05]  /*be30*/  BSYNC B1 ;  /* 0x0000000000017941 */ /* 0x000fea0003800000 */
.L_x_326:
        /* <DEDUP_REMOVED lines=9> */
.L_x_329:
[----:B------:R-:W-:Y:S05]  /*bed0*/  BSYNC B1 ;  /* 0x0000000000017941 */ /* 0x000fea0003800000 */
.L_x_328:
[----:B0----5:R-:W-:Y:S01]  /*bee0*/  SHF.L.U32 R5, R3, 0x10, RZ ;  /* 0x0000001003057819 */ /* 0x021fe200000006ff */
[----:B------:R-:W-:Y:S01]  /*bef0*/  BSSY B1, `(.L_x_330) ;  /* 0x0000008000017945 */ /* 0x000fe20003800000 */
[----:B------:R-:W-:-:S03]  /*bf00*/  ISETP.GT.AND P3, PT, R0, 0x28, P1 ;  /* 0x000000280000780c */ /* 0x000fc60000f64270 */
[----:B------:R-:W-:-:S04]  /*bf10*/  FMUL R4, R5, R16 ;  /* 0x0000001005047220 */ /* 0x000fc80000400000 */
[----:B------:R-:W-:-:S05]  /*bf20*/  FFMA R4, R45, R2, R4 ;  /* 0x000000022d047223 */ /* 0x000fca0000000004 */
[----:B------:R-:W-:-:S05]  /*bf30*/  F2FP.BF16.F32.PACK_AB R4, RZ, R4 ;  /* 0x00000004ff04723e */ /* 0x000fca00000010ff */
[----:B------:R0:W-:Y:S01]  /*bf40*/  @P2 STG.E.U16 desc[UR36][R8.64+0x52], R4 ;  /* 0x0000520408002986 */ /* 0x0001e2000c101524 */
[----:B------:R-:W-:Y:S05]  /*bf50*/  @!P3 BRA `(.L_x_331) ;  /* 0x000000000004b947 */ /* 0x000fea0003800000 */
[----:B------:R0:W5:Y:S02]  /*bf60*/  LDG.E.LTC128B.U16 R3, desc[UR36][R12.64+0x50] ;  /* 0x000050240c037981 */ /* 0x000164000c1e1520 */
.L_x_331:
[----:B------:R-:W-:Y:S05]  /*bf70*/  BSYNC B1 ;  /* 0x0000000000017941 */ /* 0x000fea0003800000 */
.L_x_330:
[----:B-----5:R-:W-:Y:S01]  /*bf80*/  IMAD.U32 R5, R3, 0x10000, RZ ;  /* 0x0001000003057824 */ /* 0x020fe200078e00ff */
[----:B------:R-:W-:Y:S01]  /*bf90*/  ISETP.GT.AND P2, PT, R0, 0x29, P1 ;  /* 0x000000290000780c */ /* 0x000fe20000f44270 */
[----:B0-----:R-:W-:Y:S01]  /*bfa0*/  @P3 IMAD.MOV.U32 R4, RZ, RZ, R160 ;  /* 0x000000ffff043224 */ /* 0x001fe200078e00a0 */
[----:B------:R-:W-:Y:S01]  /*bfb0*/  BSSY B1, `(.L_x_332) ;  /* 0x0000009000017945 */ /* 0x000fe20003800000 */
        /* <DEDUP_REMOVED lines=8> */
.L_x_333:
[----:B------:R-:W-:Y:S05]  /*c040*/  BSYNC B1 ;  /* 0x0000000000017941 */ /* 0x000fea0003800000 */
.L_x_332:
        /* <DEDUP_REMOVED lines=12> */
.L_x_335:
[----:B------:R-:W-:Y:S05]  /*c110*/  BSYNC B1 ;  /* 0x0000000000017941 */ /* 0x000fea0003800000 */
.L_x_334:
        /* <DEDUP_REMOVED lines=9> */
.L_x_337:
[----:B------:R-:W-:Y:S05]  /*c1b0*/  BSYNC B1 ;  /* 0x0000000000017941 */ /* 0x000fea0003800000 */
.L_x_336:
        /* <DEDUP_REMOVED lines=9> */
.L_x_339:
[----:B------:R-:W-:Y:S05]  /*c250*/  BSYNC B1 ;  /* 0x0000000000017941 */ /* 0x000fea0003800000 */
.L_x_338:
        /* <DEDUP_REMOVED lines=12> */
.L_x_341:
[----:B------:R-:W-:Y:S05]  /*c320*/  BSYNC B1 ;  /* 0x0000000000017941 */ /* 0x000fea0003800000 */
.L_x_340:
[----:B0----5:R-:W-:Y:S01]  /*c330*/  IMAD.U32 R5, R3, 0x10000, RZ ;  /* 0x0001000003057824 */ /* 0x021fe200078e00ff */
[----:B------:R-:W-:Y:S01]  /*c340*/  ISETP.GT.AND P3, PT, R0, 0x38, P0 ;  /* 0x000000380000780c */ /* 0x000fe20000764270 */
[----:B------:R-:W-:Y:S02]  /*c350*/  BSSY B1, `(.L_x_342) ;  /* 0x000000a000017945 */ /* 0x000fe40003800000 */
[----:B------:R-:W-:Y:S01]  /*c360*/  FMUL R4, R5, R16 ;  /* 0x0000001005047220 */ /* 0x000fe20000400000 */
[----:B------:R-:W-:-:S03]  /*c370*/  @P2 MOV R5, R161 ;  /* 0x000000a100052202 */ /* 0x000fc60000000f00 */
[----:B------:R-:W-:-:S05]  /*c380*/  FFMA R4, R51, R2, R4 ;  /* 0x0000000233047223 */ /* 0x000fca0000000004 */
[----:B------:R-:W-:-:S04]  /*c390*/  F2FP.BF16.F32.PACK_AB R4, RZ, R4 ;  /* 0x00000004ff04723e */ /* 0x000fc800000010ff */
[----:B------:R-:W-:Y:S01]  /*c3a0*/  PRMT R10, R4, 0x7610, R10 ;  /* 0x00007610040a7816 */ /* 0x000fe2000000000a */
[----:B------:R-:W-:-:S05]  /*c3b0*/  @P2 IMAD.MOV.U32 R4, RZ, RZ, R160 ;  /* 0x000000ffff042224 */ /* 0x000fca00078e00a0 */
[----:B------:R0:W-:Y:S01]  /*c3c0*/  @P2 STG.E.U16 desc[UR36][R4.64+0x62], R10 ;  /* 0x0000620a04002986 */ /* 0x0001e2000c101524 */
[----:B------:R-:W-:Y:S05]  /*c3d0*/  @!P3 BRA `(.L_x_343) ;  /* 0x000000000004b947 */ /* 0x000fea0003800000 */
[----:B------:R0:W5:Y:S02]  /*c3e0*/  LDG.E.LTC128B.U16 R3, desc[UR36][R6.64+0x70] ;  /* 0x0000702406037981 */ /* 0x000164000c1e1520 */
.L_x_343:
[----:B------:R-:W-:Y:S05]  /*c3f0*/  BSYNC B1 ;  /* 0x0000000000017941 */ /* 0x000fea0003800000 */
.L_x_342:
        /* <DEDUP_REMOVED lines=9> */
.L_x_345:
[----:B------:R-:W-:Y:S05]  /*c490*/  BSYNC B1 ;  /* 0x0000000000017941 */ /* 0x000fea0003800000 */
.L_x_344:
        /* <DEDUP_REMOVED lines=9> */
.L_x_347:
[----:B------:R-:W-:Y:S05]  /*c530*/  BSYNC B1 ;  /* 0x0000000000017941 */ /* 0x000fea0003800000 */
.L_x_346:
        /* <DEDUP_REMOVED lines=12> */
.L_x_349:
[----:B------:R-:W-:Y:S05]  /*c600*/  BSYNC B1 ;  /* 0x0000000000017941 */ /* 0x000fea0003800000 */
.L_x_348:
[----:B0----5:R-:W-:Y:S01]  /*c610*/  IMAD.U32 R5, R3, 0x10000, RZ ;  /* 0x0001000003057824 */ /* 0x021fe200078e00ff */
[----:B------:R-:W-:Y:S01]  /*c620*/  ISETP.GT.AND P3, PT, R0, 0x40, P0 ;  /* 0x000000400000780c */ /* 0x000fe20000764270 */
[----:B------:R-:W-:Y:S02]  /*c630*/  BSSY B1, `(.L_x_350) ;  /* 0x000000a000017945 */ /* 0x000fe40003800000 */
[----:B------:R-:W-:Y:S01]  /*c640*/  FMUL R4, R5, R16 ;  /* 0x0000001005047220 */ /* 0x000fe20000400000 */
[----:B------:R-:W-:-:S03]  /*c650*/  @P2 IMAD.MOV.U32 R5, RZ, RZ, R161 ;  /* 0x000000ffff052224 */ /* 0x000fc600078e00a1 */
[----:B------:R-:W-:-:S05]  /*c660*/  FFMA R4, R55, R2, R4 ;  /* 0x0000000237047223 */ /* 0x000fca0000000004 */
[----:B------:R-:W-:-:S04]  /*c670*/  F2FP.BF16.F32.PACK_AB R4, RZ, R4 ;  /* 0x00000004ff04723e */ /* 0x000fc800000010ff */
[----:B------:R-:W-:Y:S02]  /*c680*/  PRMT R10, R4, 0x7610, R10 ;  /* 0x00007610040a7816 */ /* 0x000fe4000000000a */
[----:B------:R-:W-:-:S05]  /*c690*/  @P2 MOV R4, R160 ;  /* 0x000000a000042202 */ /* 0x000fca0000000f00 */
[----:B------:R0:W-:Y:S01]  /*c6a0*/  @P2 STG.E.U16 desc[UR36][R4.64+0x72], R10 ;  /* 0x0000720a04002986 */ /* 0x0001e2000c101524 */
[----:B------:R-:W-:Y:S05]  /*c6b0*/  @!P3 BRA `(.L_x_351) ;  /* 0x000000000004b947 */ /* 0x000fea0003800000 */
[----:B------:R0:W5:Y:S02]  /*c6c0*/  LDG.E.LTC128B.U16 R3, desc[UR36][R6.64+0x80] ;  /* 0x0000802406037981 */ /* 0x000164000c1e1520 */
.L_x_351:
[----:B------:R-:W-:Y:S05]  /*c6d0*/  BSYNC B1 ;  /* 0x0000000000017941 */ /* 0x000fea0003800000 */
.L_x_350:
        /* <DEDUP_REMOVED lines=9> */
.L_x_353:
[----:B------:R-:W-:Y:S05]  /*c770*/  BSYNC B1 ;  /* 0x0000000000017941 */ /* 0x000fea0003800000 */
.L_x_352:
        /* <DEDUP_REMOVED lines=9> */
.L_x_355:
[----:B------:R-:W-:Y:S05]  /*c810*/  BSYNC B1 ;  /* 0x0000000000017941 */ /* 0x000fea0003800000 */
.L_x_354:
        /* <DEDUP_REMOVED lines=12> */
.L_x_357:
[----:B------:R-:W-:Y:S05]  /*c8e0*/  BSYNC B1 ;  /* 0x0000000000017941 */ /* 0x000fea0003800000 */
.L_x_356:
[----:B0----5:R-:W-:Y:S01]  /*c8f0*/  SHF.L.U32 R5, R3, 0x10, RZ ;  /* 0x0000001003057819 */ /* 0x021fe200000006ff */
[----:B------:R-:W-:Y:S01]  /*c900*/  BSSY B1, `(.L_x_358) ;  /* 0x000000b000017945 */ /* 0x000fe20003800000 */
[----:B------:R-:W-:-:S03]  /*c910*/  ISETP.GT.AND P3, PT, R0, 0x48, P0 ;  /* 0x000000480000780c */ /* 0x000fc60000764270 */
        /* <DEDUP_REMOVED lines=9> */
.L_x_359:
[----:B------:R-:W-:Y:S05]  /*c9b0*/  BSYNC B1 ;  /* 0x0000000000017941 */ /* 0x000fea0003800000 */
.L_x_358:
        /* <DEDUP_REMOVED lines=9> */
.L_x_361:
[----:B------:R-:W-:Y:S05]  /*ca50*/  BSYNC B1 ;  /* 0x0000000000017941 */ /* 0x000fea0003800000 */
.L_x_360:
        /* <DEDUP_REMOVED lines=9> */
.L_x_363:
[----:B------:R-:W-:Y:S05]  /*caf0*/  BSYNC B1 ;  /* 0x0000000000017941 */ /* 0x000fea0003800000 */
.L_x_362:
[----:B-----5:R-:W-:Y:S01]  /*cb00*/  IMAD.U32 R5, R3, 0x10000, RZ ;  /* 0x0001000003057824 */ /* 0x020fe200078e00ff */
[----:B------:R-:W-:Y:S01]  /*cb10*/  ISETP.GT.AND P2, PT, R0, 0x49, P1 ;  /* 0x000000490000780c */ /* 0x000fe20000f44270 */
[----:B0-----:R-:W-:Y:S01]  /*cb20*/  @P3 IMAD.MOV.U32 R4, RZ, RZ, R160 ;  /* 0x000000ffff043224 */ /* 0x001fe200078e00a0 */
[----:B------:R-:W-:Y:S01]  /*cb30*/  BSSY B1, `(.L_x_364) ;  /* 0x0000009000017945 */ /* 0x000fe20003800000 */
[----:B------:R-:W-:-:S04]  /*cb40*/  FMUL R5, R5, R16 ;  /* 0x0000001005057220 */ /* 0x000fc80000400000 */
[----:B------:R-:W-:-:S05]  /*cb50*/  FFMA R5, R62, R2, R5 ;  /* 0x000000023e057223 */ /* 0x000fca0000000005 */
[----:B------:R-:W-:-:S04]  /*cb60*/  F2FP.BF16.F32.PACK_AB R5, RZ, R5 ;  /* 0x00000005ff05723e */ /* 0x000fc800000010ff */
[----:B------:R-:W-:Y:S02]  /*cb70*/  PRMT R10, R5, 0x7610, R10 ;  /* 0x00007610050a7816 */ /* 0x000fe4000000000a */
[----:B------:R-:W-:-:S05]  /*cb80*/  @P3 MOV R5, R161 ;  /* 0x000000a100053202 */ /* 0x000fca0000000f00 */
[----:B------:R0:W-:Y:S01]  /*cb90*/  @P3 STG.E.U16 desc[UR36][R4.64+0x90], R10 ;  /* 0x0000900a04003986 */ /* 0x0001e2000c101524 */
[----:B------:R-:W-:Y:S05]  /*cba0*/  @!P2 BRA `(.L_x_365) ;  /* 0x000000000004a947 */ /* 0x000fea0003800000 */
[----:B------:R0:W5:Y:S02]  /*cbb0*/  LDG.E.LTC128B.U16 R3, desc[UR36][R12.64+0x92] ;  /* 0x000092240c037981 */ /* 0x000164000c1e1520 */
.L_x_365:
[----:B------:R-:W-:Y:S05]  /*cbc0*/  BSYNC B1 ;  /* 0x0000000000017941 */ /* 0x000fea0003800000 */
.L_x_364:
        /* <DEDUP_REMOVED lines=12> */
.L_x_367:
[----:B------:R-:W-:Y:S05]  /*cc90*/  BSYNC B1 ;  /* 0x0000000000017941 */ /* 0x000fea0003800000 */
.L_x_366:
        /* <DEDUP_REMOVED lines=9> */
.L_x_369:
[----:B------:R-:W-:Y:S05]  /*cd30*/  BSYNC B1 ;  /* 0x0000000000017941 */ /* 0x000fea0003800000 */
.L_x_368:
        /* <DEDUP_REMOVED lines=9> */
.L_x_371:
[----:B------:R-:W-:Y:S05]  /*cdd0*/  BSYNC B1 ;  /* 0x0000000000017941 */ /* 0x000fea0003800000 */
.L_x_370:
        /* <DEDUP_REMOVED lines=12> */
.L_x_373:
[----:B------:R-:W-:Y:S05]  /*cea0*/  BSYNC B1 ;  /* 0x0000000000017941 */ /* 0x000fea0003800000 */
.L_x_372:
        /* <DEDUP_REMOVED lines=12> */
.L_x_375:
[----:B------:R-:W-:Y:S05]  /*cf70*/  BSYNC B1 ;  /* 0x0000000000017941 */ /* 0x000fea0003800000 */
.L_x_374:
        /* <DEDUP_REMOVED lines=9> */
.L_x_377:
[----:B------:R-:W-:Y:S05]  /*d010*/  BSYNC B1 ;  /* 0x0000000000017941 */ /* 0x000fea0003800000 */
.L_x_376:
        /* <DEDUP_REMOVED lines=9> */
.L_x_379:
[----:B------:R-:W-:Y:S05]  /*d0b0*/  BSYNC B1 ;  /* 0x0000000000017941 */ /* 0x000fea0003800000 */
.L_x_378:
        /* <DEDUP_REMOVED lines=12> */
.L_x_381:
[----:B------:R-:W-:Y:S05]  /*d180*/  BSYNC B1 ;  /* 0x0000000000017941 */ /* 0x000fea0003800000 */
.L_x_380:
        /* <DEDUP_REMOVED lines=12> */
.L_x_383:
[----:B------:R-:W-:Y:S05]  /*d250*/  BSYNC B1 ;  /* 0x0000000000017941 */ /* 0x000fea0003800000 */
.L_x_382:
        /* <DEDUP_REMOVED lines=9> */
.L_x_385:
[----:B------:R-:W-:Y:S05]  /*d2f0*/  BSYNC B1 ;  /* 0x0000000000017941 */ /* 0x000fea0003800000 */
.L_x_384:
        /* <DEDUP_REMOVED lines=9> */
.L_x_387:
[----:B------:R-:W-:Y:S05]  /*d390*/  BSYNC B1 ;  /* 0x0000000000017941 */ /* 0x000fea0003800000 */
.L_x_386:
        /* <DEDUP_REMOVED lines=12> */
.L_x_389:
[----:B------:R-:W-:Y:S05]  /*d460*/  BSYNC B1 ;  /* 0x0000000000017941 */ /* 0x000fea0003800000 */
.L_x_388:
        /* <DEDUP_REMOVED lines=12> */
.L_x_391:
[----:B------:R-:W-:Y:S05]  /*d530*/  BSYNC B1 ;  /* 0x0000000000017941 */ /* 0x000fea0003800000 */
.L_x_390:
        /* <DEDUP_REMOVED lines=9> */
.L_x_393:
[----:B------:R-:W-:Y:S05]  /*d5d0*/  BSYNC B1 ;  /* 0x0000000000017941 */ /* 0x000fea0003800000 */
.L_x_392:
        /* <DEDUP_REMOVED lines=9> */
.L_x_395:
[----:B------:R-:W-:Y:S05]  /*d670*/  BSYNC B1 ;  /* 0x0000000000017941 */ /* 0x000fea0003800000 */
.L_x_394:
        /* <DEDUP_REMOVED lines=12> */
.L_x_397:
[----:B------:R-:W-:Y:S05]  /*d740*/  BSYNC B1 ;  /* 0x0000000000017941 */ /* 0x000fea0003800000 */
.L_x_396:
        /* <DEDUP_REMOVED lines=12> */
.L_x_399:
[----:B------:R-:W-:Y:S05]  /*d810*/  BSYNC B1 ;  /* 0x0000000000017941 */ /* 0x000fea0003800000 */
.L_x_398:
        /* <DEDUP_REMOVED lines=9> */
.L_x_401:
[----:B------:R-:W-:Y:S05]  /*d8b0*/  BSYNC B1 ;  /* 0x0000000000017941 */ /* 0x000fea0003800000 */
.L_x_400:
        /* <DEDUP_REMOVED lines=9> */
.L_x_403:
[----:B------:R-:W-:Y:S05]  /*d950*/  BSYNC B1 ;  /* 0x0000000000017941 */ /* 0x000fea0003800000 */
.L_x_402:
        /* <DEDUP_REMOVED lines=12> */
.L_x_405:
[----:B------:R-:W-:Y:S05]  /*da20*/  BSYNC B1 ;  /* 0x0000000000017941 */ /* 0x000fea0003800000 */
.L_x_404:
        /* <DEDUP_REMOVED lines=12> */
.L_x_407:
[----:B------:R-:W-:Y:S05]  /*daf0*/  BSYNC B1 ;  /* 0x0000000000017941 */ /* 0x000fea0003800000 */
.L_x_406:
        /* <DEDUP_REMOVED lines=9> */
.L_x_409:
[----:B------:R-:W-:Y:S05]  /*db90*/  BSYNC B1 ;  /* 0x0000000000017941 */ /* 0x000fea0003800000 */
.L_x_408:
        /* <DEDUP_REMOVED lines=9> */
.L_x_411:
[----:B------:R-:W-:Y:S05]  /*dc30*/  BSYNC B1 ;  /* 0x0000000000017941 */ /* 0x000fea0003800000 */
.L_x_410:
        /* <DEDUP_REMOVED lines=12> */
.L_x_413:
[----:B------:R-:W-:Y:S05]  /*dd00*/  BSYNC B1 ;  /* 0x0000000000017941 */ /* 0x000fea0003800000 */
.L_x_412:
        /* <DEDUP_REMOVED lines=12> */
.L_x_415:
[----:B------:R-:W-:Y:S05]  /*ddd0*/  BSYNC B1 ;  /* 0x0000000000017941 */ /* 0x000fea0003800000 */
.L_x_414:
        /* <DEDUP_REMOVED lines=9> */
.L_x_417:
[----:B------:R-:W-:Y:S05]  /*de70*/  BSYNC B1 ;  /* 0x0000000000017941 */ /* 0x000fea0003800000 */
.L_x_416:
        /* <DEDUP_REMOVED lines=9> */
.L_x_419:
[----:B------:R-:W-:Y:S05]  /*df10*/  BSYNC B1 ;  /* 0x0000000000017941 */ /* 0x000fea0003800000 */
.L_x_418:
        /* <DEDUP_REMOVED lines=12> */
.L_x_421:
[----:B------:R-:W-:Y:S05]  /*dfe0*/  BSYNC B1 ;  /* 0x0000000000017941 */ /* 0x000fea0003800000 */
.L_x_420:
        /* <DEDUP_REMOVED lines=12> */
.L_x_423:
[----:B------:R-:W-:Y:S05]  /*e0b0*/  BSYNC B1 ;  /* 0x0000000000017941 */ /* 0x000fea0003800000 */
.L_x_422:
        /* <DEDUP_REMOVED lines=9> */
.L_x_425:
[----:B------:R-:W-:Y:S05]  /*e150*/  BSYNC B1 ;  /* 0x0000000000017941 */ /* 0x000fea0003800000 */
.L_x_424:
        /* <DEDUP_REMOVED lines=9> */
.L_x_427:
[----:B------:R-:W-:Y:S05]  /*e1f0*/  BSYNC B1 ;  /* 0x0000000000017941 */ /* 0x000fea0003800000 */
.L_x_426:
        /* <DEDUP_REMOVED lines=12> */
.L_x_429:
[----:B------:R-:W-:Y:S05]  /*e2c0*/  BSYNC B1 ;  /* 0x0000000000017941 */ /* 0x000fea0003800000 */
.L_x_428:
        /* <DEDUP_REMOVED lines=12> */
.L_x_431:
[----:B------:R-:W-:Y:S05]  /*e390*/  BSYNC B1 ;  /* 0x0000000000017941 */ /* 0x000fea0003800000 */
.L_x_430:
        /* <DEDUP_REMOVED lines=9> */
.L_x_433:
[----:B------:R-:W-:Y:S05]  /*e430*/  BSYNC B1 ;  /* 0x0000000000017941 */ /* 0x000fea0003800000 */
.L_x_432:
        /* <DEDUP_REMOVED lines=9> */
.L_x_435:
[----:B------:R-:W-:Y:S05]  /*e4d0*/  BSYNC B1 ;  /* 0x0000000000017941 */ /* 0x000fea0003800000 */
.L_x_434:
        /* <DEDUP_REMOVED lines=12> */
.L_x_437:
[----:B------:R-:W-:Y:S05]  /*e5a0*/  BSYNC B1 ;  /* 0x0000000000017941 */ /* 0x000fea0003800000 */
.L_x_436:
        /* <DEDUP_REMOVED lines=12> */
.L_x_439:
[----:B------:R-:W-:Y:S05]  /*e670*/  BSYNC B1 ;  /* 0x0000000000017941 */ /* 0x000fea0003800000 */
.L_x_438:
        /* <DEDUP_REMOVED lines=9> */
.L_x_441:
[----:B------:R-:W-:Y:S05]  /*e710*/  BSYNC B1 ;  /* 0x0000000000017941 */ /* 0x000fea0003800000 */
.L_x_440:
        /* <DEDUP_REMOVED lines=9> */
.L_x_443:
[----:B------:R-:W-:Y:S05]  /*e7b0*/  BSYNC B1 ;  /* 0x0000000000017941 */ /* 0x000fea0003800000 */
.L_x_442:
        /* <DEDUP_REMOVED lines=12> */
.L_x_445:
[----:B------:R-:W-:Y:S05]  /*e880*/  BSYNC B1 ;  /* 0x0000000000017941 */ /* 0x000fea0003800000 */
.L_x_444:
        /* <DEDUP_REMOVED lines=12> */
.L_x_447:
[----:B------:R-:W-:Y:S05]  /*e950*/  BSYNC B1 ;  /* 0x0000000000017941 */ /* 0x000fea0003800000 */
.L_x_446:
        /* <DEDUP_REMOVED lines=9> */
.L_x_449:
[----:B------:R-:W-:Y:S05]  /*e9f0*/  BSYNC B1 ;  /* 0x0000000000017941 */ /* 0x000fea0003800000 */
.L_x_448:
        /* <DEDUP_REMOVED lines=9> */
.L_x_451:
[----:B------:R-:W-:Y:S05]  /*ea90*/  BSYNC B1 ;  /* 0x0000000000017941 */ /* 0x000fea0003800000 */
.L_x_450:
        /* <DEDUP_REMOVED lines=12> */
.L_x_453:
[----:B------:R-:W-:Y:S05]  /*eb60*/  BSYNC B1 ;  /* 0x0000000000017941 */ /* 0x000fea0003800000 */
.L_x_452:
        /* <DEDUP_REMOVED lines=12> */
.L_x_455:
[----:B------:R-:W-:Y:S05]  /*ec30*/  BSYNC B1 ;  /* 0x0000000000017941 */ /* 0x000fea0003800000 */
.L_x_454:
        /* <DEDUP_REMOVED lines=9> */
.L_x_457:
[----:B------:R-:W-:Y:S05]  /*ecd0*/  BSYNC B1 ;  /* 0x0000000000017941 */ /* 0x000fea0003800000 */
.L_x_456:
        /* <DEDUP_REMOVED lines=9> */
.L_x_459:
[----:B------:R-:W-:Y:S05]  /*ed70*/  BSYNC B1 ;  /* 0x0000000000017941 */ /* 0x000fea0003800000 */
.L_x_458:
        /* <DEDUP_REMOVED lines=12> */
.L_x_461:
[----:B------:R-:W-:Y:S05]  /*ee40*/  BSYNC B1 ;  /* 0x0000000000017941 */ /* 0x000fea0003800000 */
.L_x_460:
        /* <DEDUP_REMOVED lines=12> */
.L_x_463:
[----:B------:R-:W-:Y:S05]  /*ef10*/  BSYNC B1 ;  /* 0x0000000000017941 */ /* 0x000fea0003800000 */
.L_x_462:
        /* <DEDUP_REMOVED lines=9> */
.L_x_465:
[----:B------:R-:W-:Y:S05]  /*efb0*/  BSYNC B1 ;  /* 0x0000000000017941 */ /* 0x000fea0003800000 */
.L_x_464:
        /* <DEDUP_REMOVED lines=9> */
.L_x_467:
[----:B------:R-:W-:Y:S05]  /*f050*/  BSYNC B1 ;  /* 0x0000000000017941 */ /* 0x000fea0003800000 */
.L_x_466:
        /* <DEDUP_REMOVED lines=12> */
.L_x_469:
[----:B------:R-:W-:Y:S05]  /*f120*/  BSYNC B1 ;  /* 0x0000000000017941 */ /* 0x000fea0003800000 */
.L_x_468:
        /* <DEDUP_REMOVED lines=12> */
.L_x_471:
[----:B------:R-:W-:Y:S05]  /*f1f0*/  BSYNC B1 ;  /* 0x0000000000017941 */ /* 0x000fea0003800000 */
.L_x_470:
        /* <DEDUP_REMOVED lines=9> */
.L_x_473:
[----:B------:R-:W-:Y:S05]  /*f290*/  BSYNC B1 ;  /* 0x0000000000017941 */ /* 0x000fea0003800000 */
.L_x_472:
        /* <DEDUP_REMOVED lines=9> */
.L_x_475:
[----:B------:R-:W-:Y:S05]  /*f330*/  BSYNC B1 ;  /* 0x0000000000017941 */ /* 0x000fea0003800000 */
.L_x_474:
        /* <DEDUP_REMOVED lines=12> */
.L_x_477:
[----:B------:R-:W-:Y:S05]  /*f400*/  BSYNC B1 ;  /* 0x0000000000017941 */ /* 0x000fea0003800000 */
.L_x_476:
        /* <DEDUP_REMOVED lines=12> */
.L_x_479:
[----:B------:R-:W-:Y:S05]  /*f4d0*/  BSYNC B1 ;  /* 0x0000000000017941 */ /* 0x000fea0003800000 */
.L_x_478:
        /* <DEDUP_REMOVED lines=9> */
.L_x_481:
[----:B------:R-:W-:Y:S05]  /*f570*/  BSYNC B1 ;  /* 0x0000000000017941 */ /* 0x000fea0003800000 */
.L_x_480:
        /* <DEDUP_REMOVED lines=9> */
.L_x_483:
[----:B------:R-:W-:Y:S05]  /*f610*/  BSYNC B1 ;  /* 0x0000000000017941 */ /* 0x000fea0003800000 */
.L_x_482:
        /* <DEDUP_REMOVED lines=12> */
.L_x_485:
[----:B------:R-:W-:Y:S05]  /*f6e0*/  BSYNC B1 ;  /* 0x0000000000017941 */ /* 0x000fea0003800000 */
.L_x_484:
        /* <DEDUP_REMOVED lines=12> */
.L_x_487:
[----:B------:R-:W-:Y:S05]  /*f7b0*/  BSYNC B1 ;  /* 0x0000000000017941 */ /* 0x000fea0003800000 */
.L_x_486:
        /* <DEDUP_REMOVED lines=9> */
.L_x_489:
[----:B------:R-:W-:Y:S05]  /*f850*/  BSYNC B1 ;  /* 0x0000000000017941 */ /* 0x000fea0003800000 */
.L_x_488:
        /* <DEDUP_REMOVED lines=9> */
.L_x_491:
[----:B------:R-:W-:Y:S05]  /*f8f0*/  BSYNC B1 ;  /* 0x0000000000017941 */ /* 0x000fea0003800000 */
.L_x_490:
        /* <DEDUP_REMOVED lines=12> */
.L_x_493:
[----:B------:R-:W-:Y:S05]  /*f9c0*/  BSYNC B1 ;  /* 0x0000000000017941 */ /* 0x000fea0003800000 */
.L_x_492:
        /* <DEDUP_REMOVED lines=12> */
.L_x_495:
[----:B------:R-:W-:Y:S05]  /*fa90*/  BSYNC B1 ;  /* 0x0000000000017941 */ /* 0x000fea0003800000 */
.L_x_494:
        /* <DEDUP_REMOVED lines=9> */
.L_x_497:
[----:B------:R-:W-:Y:S05]  /*fb30*/  BSYNC B1 ;  /* 0x0000000000017941 */ /* 0x000fea0003800000 */
.L_x_496:
        /* <DEDUP_REMOVED lines=9> */
.L_x_499:
[----:B------:R-:W-:Y:S05]  /*fbd0*/  BSYNC B1 ;  /* 0x0000000000017941 */ /* 0x000fea0003800000 */
.L_x_498:
        /* <DEDUP_REMOVED lines=12> */
.L_x_501:
[----:B------:R-:W-:Y:S05]  /*fca0*/  BSYNC B1 ;  /* 0x0000000000017941 */ /* 0x000fea0003800000 */
.L_x_500:
        /* <DEDUP_REMOVED lines=12> */
.L_x_503:
[----:B------:R-:W-:Y:S05]  /*fd70*/  BSYNC B1 ;  /* 0x0000000000017941 */ /* 0x000fea0003800000 */
.L_x_502:
        /* <DEDUP_REMOVED lines=9> */
.L_x_505:
[----:B------:R-:W-:Y:S05]  /*fe10*/  BSYNC B1 ;  /* 0x0000000000017941 */ /* 0x000fea0003800000 */
.L_x_504:
        /* <DEDUP_REMOVED lines=9> */
.L_x_507:
[----:B------:R-:W-:Y:S05]  /*feb0*/  BSYNC B1 ;  /* 0x0000000000017941 */ /* 0x000fea0003800000 */
.L_x_506:
        /* <DEDUP_REMOVED lines=12> */
.L_x_509:
[----:B------:R-:W-:Y:S05]  /*ff80*/  BSYNC B1 ;  /* 0x0000000000017941 */ /* 0x000fea0003800000 */
.L_x_508:
        /* <DEDUP_REMOVED lines=12> */
.L_x_511:
[----:B------:R-:W-:Y:S05]  /*10050*/  BSYNC B1 ;  /* 0x0000000000017941 */ /* 0x000fea0003800000 */
.L_x_510:
        /* <DEDUP_REMOVED lines=9> */
.L_x_513:
[----:B------:R-:W-:Y:S05]  /*100f0*/  BSYNC B1 ;  /* 0x0000000000017941 */ /* 0x000fea0003800000 */
.L_x_512:
        /* <DEDUP_REMOVED lines=9> */
.L_x_515:
[----:B------:R-:W-:Y:S05]  /*10190*/  BSYNC B1 ;  /* 0x0000000000017941 */ /* 0x000fea0003800000 */
.L_x_514:
        /* <DEDUP_REMOVED lines=12> */
.L_x_517:
[----:B------:R-:W-:Y:S05]  /*10260*/  BSYNC B1 ;  /* 0x0000000000017941 */ /* 0x000fea0003800000 */
.L_x_516:
        /* <DEDUP_REMOVED lines=12> */
.L_x_519:
[----:B------:R-:W-:Y:S05]  /*10330*/  BSYNC B1 ;  /* 0x0000000000017941 */ /* 0x000fea0003800000 */
.L_x_518:
        /* <DEDUP_REMOVED lines=9> */
.L_x_521:
[----:B------:R-:W-:Y:S05]  /*103d0*/  BSYNC B1 ;  /* 0x0000000000017941 */ /* 0x000fea0003800000 */
.L_x_520:
        /* <DEDUP_REMOVED lines=9> */
.L_x_523:
[----:B------:R-:W-:Y:S05]  /*10470*/  BSYNC B1 ;  /* 0x0000000000017941 */ /* 0x000fea0003800000 */
.L_x_522:
        /* <DEDUP_REMOVED lines=12> */
.L_x_525:
[----:B------:R-:W-:Y:S05]  /*10540*/  BSYNC B1 ;  /* 0x0000000000017941 */ /* 0x000fea0003800000 */
.L_x_524:
        /* <DEDUP_REMOVED lines=12> */
.L_x_527:
[----:B------:R-:W-:Y:S05]  /*10610*/  BSYNC B1 ;  /* 0x0000000000017941 */ /* 0x000fea0003800000 */
.L_x_526:
        /* <DEDUP_REMOVED lines=9> */
.L_x_529:
[----:B------:R-:W-:Y:S05]  /*106b0*/  BSYNC B1 ;  /* 0x0000000000017941 */ /* 0x000fea0003800000 */
.L_x_528:
        /* <DEDUP_REMOVED lines=9> */
.L_x_531:
[----:B------:R-:W-:Y:S05]  /*10750*/  BSYNC B1 ;  /* 0x0000000000017941 */ /* 0x000fea0003800000 */
.L_x_530:
        /* <DEDUP_REMOVED lines=12> */
.L_x_533:
[----:B------:R-:W-:Y:S05]  /*10820*/  BSYNC B1 ;  /* 0x0000000000017941 */ /* 0x000fea0003800000 */
.L_x_532:
        /* <DEDUP_REMOVED lines=12> */
.L_x_535:
[----:B------:R-:W-:Y:S05]  /*108f0*/  BSYNC B1 ;  /* 0x0000000000017941 */ /* 0x000fea0003800000 */
.L_x_534:
        /* <DEDUP_REMOVED lines=9> */
.L_x_537:
[----:B------:R-:W-:Y:S05]  /*10990*/  BSYNC B1 ;  /* 0x0000000000017941 */ /* 0x000fea0003800000 */
.L_x_536:
        /* <DEDUP_REMOVED lines=9> */
.L_x_539:
[----:B------:R-:W-:Y:S05]  /*10a30*/  BSYNC B1 ;  /* 0x0000000000017941 */ /* 0x000fea0003800000 */
.L_x_538:
[----:B-----5:R-:W-:Y:S01]  /*10a40*/  IMAD.U32 R5, R3, 0x10000, RZ ;  /* 0x0001000003057824 */ /* 0x020fe200078e00ff */
[----:B0-----:R-:W-:Y:S01]  /*10a50*/  @P2 MOV R4, R160 ;  /* 0x000000a000042202 */ /* 0x001fe20000000f00 */
[----:B------:R-:W-:Y:S01]  /*10a60*/  BSSY B1, `(.L_x_540) ;  /* 0x000000a000017945 */ /* 0x000fe20003800000 */
[----:B------:R-:W-:Y:S01]  /*10a70*/  ISETP.GT.AND P1, PT, R0, 0xf9, P1 ;  /* 0x000000f90000780c */ /* 0x000fe20000f24270 */
[----:B------:R-:W-:-:S04]  /*10a80*/  FMUL R5, R5, R16 ;  /* 0x0000001005057220 */ /* 0x000fc80000400000 */
[----:B------:R-:W-:-:S05]  /*10a90*/  FFMA R5, R150, R2, R5 ;  /* 0x0000000296057223 */ /* 0x000fca0000000005 */
[----:B------:R-:W-:-:S04]  /*10aa0*/  F2FP.BF16.F32.PACK_AB R5, RZ, R5 ;  /* 0x00000005ff05723e */ /* 0x000fc800000010ff */
[----:B-1--4-:R-:W-:Y:S01]  /*10ab0*/  PRMT R6, R5, 0x7610, R6 ;  /* 0x0000761005067816 */ /* 0x012fe20000000006 */
[----:B------:R-:W-:-:S05]  /*10ac0*/  @P2 IMAD.MOV.U32 R5, RZ, RZ, R161 ;  /* 0x000000ffff052224 */ /* 0x000fca00078e00a1 */
[----:B------:R0:W-:Y:S01]  /*10ad0*/  @P2 STG.E.U16 desc[UR36][R4.64+0x1f0], R6 ;  /* 0x0001f00604002986 */ /* 0x0001e2000c101524 */
[----:B------:R-:W-:Y:S05]  /*10ae0*/  @!P1 BRA `(.L_x_541) ;  /* 0x0000000000049947 */ /* 0x000fea0003800000 */
[----:B------:R1:W5:Y:S02]  /*10af0*/  LDG.E.LTC128B.U16 R3, desc[UR36][R12.64+0x1f2] ;  /* 0x0001f2240c037981 */ /* 0x000364000c1e1520 */
.L_x_541:
[----:B------:R-:W-:Y:S05]  /*10b00*/  BSYNC B1 ;  /* 0x0000000000017941 */ /* 0x000fea0003800000 */
.L_x_540:
[----:B------:R-:W-:Y:S05]  /*10b10*/  @!P1 BRA `(.L_x_542) ;  /* 0x0000005400c09947 */ /* 0x000fea0003800000 */
[----:B-----5:R-:W-:-:S04]  /*10b20*/  IMAD.U32 R3, R3, 0x10000, RZ ;  /* 0x0001000003037824 */ /* 0x020fc800078e00ff */
[----:B------:R-:W-:-:S04]  /*10b30*/  FMUL R0, R3, R16 ;  /* 0x0000001003007220 */ /* 0x000fc80000400000 */
[----:B------:R-:W-:-:S05]  /*10b40*/  FFMA R0, R151, R2, R0 ;  /* 0x0000000297007223 */ /* 0x000fca0000000000 */
[----:B------:R-:W-:-:S05]  /*10b50*/  F2FP.BF16.F32.PACK_AB R0, RZ, R0 ;  /* 0x00000000ff00723e */ /* 0x000fca00000010ff */
[----:B------:R4:W-:Y:S01]  /*10b60*/  STG.E.U16 desc[UR36][R160.64+0x1f2], R0 ;  /* 0x0001f200a0007986 */ /* 0x0009e2000c101524 */
[----:B------:R-:W-:Y:S05]  /*10b70*/  BRA `(.L_x_542) ;  /* 0x0000005400a87947 */ /* 0x000fea0003800000 */
.L_x_35:
[----:B------:R-:W2:Y:S01]  /*10b80*/  LDL.LU R3, [R1] ;  /* 0x0000000001037983 */ /* 0x000ea20000300800 */
[----:B------:R-:W-:-:S03]  /*10b90*/  ULDC.64 UR4, c[0x0][0x5c0] ;  /* 0x0001700000047ab9 */ /* 0x000fc60000000a00 */
[----:B------:R-:W3:Y:S04]  /*10ba0*/  LDL.LU R9, [R1+0x5c] ;  /* 0x00005c0001097983 */ /* 0x000ee80000300800 */
[----:B------:R-:W4:Y:S04]  /*10bb0*/  LDL.LU R12, [R1+0x98] ;  /* 0x00009800010c7983 */ /* 0x000f280000300800 */
[----:B------:R-:W5:Y:S04]  /*10bc0*/  LDL.LU R235, [R1+0x9c] ;  /* 0x00009c0001eb7983 */ /* 0x000f680000300800 */
        /* <DEDUP_REMOVED lines=75> */
[----:B------:R-:W5:Y:S01]  /*11080*/  LDL.LU R159, [R1+0x1cc] ;  /* 0x0001cc00019f7983 */ /* 0x000f620000300800 */
[----:B--2---:R-:W-:-:S03]  /*11090*/  FMUL R3, R3, R2 ;  /* 0x0000000203037220 */ /* 0x004fc60000400000 */
[----:B------:R-:W2:Y:S01]  /*110a0*/  LDL.LU R158, [R1+0x1d0] ;  /* 0x0001d000019e7983 */ /* 0x000ea20000300800 */
[----:B------:R-:W-:-:S03]  /*110b0*/  LEA R4, P0, R6, UR4, 0x1 ;  /* 0x0000000406047c11 */ /* 0x000fc6000f8008ff */
[----:B------:R-:W2:Y:S04]  /*110c0*/  LDL.LU R157, [R1+0x1d4] ;  /* 0x0001d400019d7983 */ /* 0x000ea80000300800 */
[----:B------:R-:W2:Y:S04]  /*110d0*/  LDL.LU R156, [R1+0x1d8] ;  /* 0x0001d800019c7983 */ /* 0x000ea80000300800 */
[----:B------:R-:W2:Y:S04]  /*110e0*/  LDL.LU R155, [R1+0x1dc] ;  /* 0x0001dc00019b7983 */ /* 0x000ea80000300800 */
[----:B------:R-:W2:Y:S01]  /*110f0*/  LDL.LU R154, [R1+0x1e0] ;  /* 0x0001e000019a7983 */ /* 0x000ea20000300800 */
[----:B------:R-:W-:-:S03]  /*11100*/  LEA.HI.X R5, R6, UR5, R10, 0x1, P0 ;  /* 0x0000000506057c11 */ /* 0x000fc600080f0c0a */
[----:B------:R-:W2:Y:S01]  /*11110*/  LDL.LU R23, [R1+0x1e4] ;  /* 0x0001e40001177983 */ /* 0x000ea20000300800 */
[----:B------:R-:W-:-:S03]  /*11120*/  F2FP.BF16.F32.PACK_AB R3, RZ, R3 ;  /* 0x00000003ff03723e */ /* 0x000fc600000010ff */
[----:B------:R-:W2:Y:S04]  /*11130*/  LDL.LU R22, [R1+0x1e8] ;  /* 0x0001e80001167983 */ /* 0x000ea80000300800 */
[----:B------:R-:W2:Y:S04]  /*11140*/  LDL.LU R21, [R1+0x1ec] ;  /* 0x0001ec0001157983 */ /* 0x000ea80000300800 */
[----:B------:R-:W2:Y:S04]  /*11150*/  LDL.LU R20, [R1+0x1f0] ;  /* 0x0001f00001147983 */ /* 0x000ea80000300800 */
[----:B------:R-:W2:Y:S04]  /*11160*/  LDL.LU R19, [R1+0x1f4] ;  /* 0x0001f40001137983 */ /* 0x000ea80000300800 */
[----:B------:R-:W2:Y:S04]  /*11170*/  LDL.LU R18, [R1+0x1f8] ;  /* 0x0001f80001127983 */ /* 0x000ea80000300800 */
[----:B------:R-:W2:Y:S04]  /*11180*/  LDL.LU R15, [R1+0x1fc] ;  /* 0x0001fc00010f7983 */ /* 0x000ea80000300800 */
[----:B------:R-:W3:Y:S04]  /*11190*/  LDL.LU R7, [R1+0x8] ;  /* 0x0000080001077983 */ /* 0x000ee80000300800 */
[----:B------:R-:W4:Y:S04]  /*111a0*/  LDL.LU R6, [R1+0xc] ;  /* 0x00000c0001067983 */ /* 0x000f280000300800 */
[----:B------:R0:W-:Y:S04]  /*111b0*/  @P1 STG.E.U16 desc[UR36][R4.64], R3 ;  /* 0x0000000304001986 */ /* 0x0001e8000c101524 */
[----:B0-----:R-:W5:Y:S01]  /*111c0*/  LDL.LU R3, [R1+0x4] ;  /* 0x0000040001037983 */ /* 0x001f620000300800 */
[----:B------:R-:W-:Y:S01]  /*111d0*/  ISETP.GT.AND P0, PT, R0, 0x1, P3 ;  /* 0x000000010000780c */ /* 0x000fe20001f04270 */
[----:B------:R-:W-:Y:S01]  /*111e0*/  USHF.L.U32 UR5, UR8, 0x4, URZ ;  /* 0x0000000408057899 */ /* 0x000fe2000800063f */
[----:B------:R-:W-:Y:S01]  /*111f0*/  ISETP.GT.AND P2, PT, R153, 0x8, PT ;  /* 0x000000089900780c */ /* 0x000fe20003f44270 */
[----:B------:R-:W-:Y:S01]  /*11200*/  USHF.L.U64.HI UR4, UR8, 0x4, UR9 ;  /* 0x0000000408047899 */ /* 0x000fe20008010209 */
[----:B---3--:R-:W-:-:S05]  /*11210*/  FMUL R7, R7, R2 ;  /* 0x0000000207077220 */ /* 0x008fca0000400000 */
[----:B------:R-:W-:-:S04]  /*11220*/  F2FP.BF16.F32.PACK_AB R7, RZ, R7 ;  /* 0x00000007ff07723e */ /* 0x000fc800000010ff */
[----:B------:R-:W-:Y:S01]  /*11230*/  PRMT R8, R7, 0x7610, R8 ;  /* 0x0000761007087816 */ /* 0x000fe20000000008 */
[----:B-----5:R-:W-:-:S05]  /*11240*/  FMUL R3, R3, R2 ;  /* 0x0000000203037220 */ /* 0x020fca0000400000 */
[----:B------:R-:W-:-:S05]  /*11250*/  F2FP.BF16.F32.PACK_AB R3, RZ, R3 ;  /* 0x00000003ff03723e */ /* 0x000fca00000010ff */
[----:B------:R4:W-:Y:S01]  /*11260*/  @P0 STG.E.U16 desc[UR36][R4.64+0x2], R3 ;  /* 0x0000020304000986 */ /* 0x0009e2000c101524 */
[----:B------:R-:W-:Y:S01]  /*11270*/  ISETP.GT.AND P0, PT, R0, RZ, P2 ;  /* 0x000000ff0000720c */ /* 0x000fe20001704270 */
[----:B----4-:R-:W-:Y:S01]  /*11280*/  FMUL R3, R6, R2 ;  /* 0x0000000206037220 */ /* 0x010fe20000400000 */
[----:B------:R-:W-:-:S04]  /*11290*/  IADD3 R6, P1, R4, UR5, RZ ;  /* 0x0000000504067c10 */ /* 0x000fc8000ff3e0ff */
[----:B------:R-:W-:Y:S02]  /*112a0*/  IADD3.X R7, R5, UR4, RZ, P1, !PT ;  /* 0x0000000405077c10 */ /* 0x000fe40008ffe4ff */
[----:B------:R-:W-:-:S05]  /*112b0*/  F2FP.BF16.F32.PACK_AB R3, RZ, R3 ;  /* 0x00000003ff03723e */ /* 0x000fca00000010ff */
[----:B------:R0:W-:Y:S01]  /*112c0*/  @P0 STG.E.U16 desc[UR36][R6.64], R8 ;  /* 0x0000000806000986 */ /* 0x0001e2000c101524 */
[----:B------:R-:W-:-:S03]  /*112d0*/  ISETP.GT.AND P0, PT, R0, 0x1, P2 ;  /* 0x000000010000780c */ /* 0x000fc60001704270 */
[----:B0-----:R-:W3:Y:S10]  /*112e0*/  LDL.LU R8, [R1+0x54] ;  /* 0x0000540001087983 */ /* 0x001ef40000300800 */
[----:B------:R0:W-:Y:S04]  /*112f0*/  @P0 STG.E.U16 desc[UR36][R6.64+0x2], R3 ;  /* 0x0000020306000986 */ /* 0x0001e8000c101524 */
[----:B0-----:R-:W4:Y:S01]  /*11300*/  LDL.LU R3, [R1+0x10] ;  /* 0x0000100001037983 */ /* 0x001f220000300800 */
[----:B------:R-:W-:Y:S01]  /*11310*/  ISETP.GT.AND P0, PT, R0, 0x8, P3 ;  /* 0x000000080000780c */ /* 0x000fe20001f04270 */
[----:B----4-:R-:W-:-:S05]  /*11320*/  FMUL R3, R3, R2 ;  /* 0x0000000203037220 */ /* 0x010fca0000400000 */
[----:B------:R-:W-:-:S07]  /*11330*/  F2FP.BF16.F32.PACK_AB R3, RZ, R3 ;  /* 0x00000003ff03723e */ /* 0x000fce00000010ff */
        /* <DEDUP_REMOVED lines=78> */
[----:B---3--:R-:W-:-:S05]  /*11820*/  FMUL R8, R8, R2 ;  /* 0x0000000208087220 */ /* 0x008fca0000400000 */
[----:B------:R-:W-:-:S04]  /*11830*/  F2FP.BF16.F32.PACK_AB R8, RZ, R8 ;  /* 0x00000008ff08723e */ /* 0x000fc800000010ff */
[----:B------:R-:W-:Y:S01]  /*11840*/  PRMT R10, R8, 0x7610, R10 ;  /* 0x00007610080a7816 */ /* 0x000fe2000000000a */
[----:B----4-:R-:W-:-:S05]  /*11850*/  FMUL R3, R3, R2 ;  /* 0x0000000203037220 */ /* 0x010fca0000400000 */
[----:B------:R-:W-:-:S05]  /*11860*/  F2FP.BF16.F32.PACK_AB R3, RZ, R3 ;  /* 0x00000003ff03723e */ /* 0x000fca00000010ff */
[----:B------:R0:W-:Y:S04]  /*11870*/  @P0 STG.E.U16 desc[UR36][R4.64+0x50], R3 ;  /* 0x0000500304000986 */ /* 0x0001e8000c101524 */
[----:B0-----:R-:W3:Y:S01]  /*11880*/  LDL.LU R3, [R1+0x58] ;  /* 0x0000580001037983 */ /* 0x001ee20000300800 */
[C---:B------:R-:W-:Y:S01]  /*11890*/  ISETP.GT.AND P5, PT, R0.reuse, 0x29, P3 ;  /* 0x000000290000780c */ /* 0x040fe20001fa4270 */
[----:B------:R-:W-:Y:S01]  /*118a0*/  FMUL R9, R9, R2 ;  /* 0x0000000209097220 */ /* 0x000fe20000400000 */
[C---:B------:R-:W-:Y:S01]  /*118b0*/  ISETP.GT.AND P0, PT, R0.reuse, 0x28, P2 ;  /* 0x000000280000780c */ /* 0x040fe20001704270 */
[----:B------:R-:W4:Y:S01]  /*118c0*/  LDL.LU R8, [R1+0x60] ;  /* 0x0000600001087983 */ /* 0x000f220000300800 */
[C---:B------:R-:W-:Y:S02]  /*118d0*/  ISETP.GT.AND P4, PT, R0.reuse, 0x29, P2 ;  /* 0x000000290000780c */ /* 0x040fe40001784270 */
[----:B------:R-:W-:-:S02]  /*118e0*/  ISETP.GT.AND P1, PT, R0, 0x30, P3 ;  /* 0x000000300000780c */ /* 0x000fc40001f24270 */
[----:B------:R-:W-:Y:S01]  /*118f0*/  F2FP.BF16.F32.PACK_AB R9, RZ, R9 ;  /* 0x00000009ff09723e */ /* 0x000fe200000010ff */
[-C--:B---3--:R-:W-:Y:S01]  /*11900*/  FMUL R3, R3, R2.reuse ;  /* 0x0000000203037220 */ /* 0x088fe20000400000 */
[----:B----4-:R-:W-:-:S04]  /*11910*/  FMUL R8, R8, R2 ;  /* 0x0000000208087220 */ /* 0x010fc80000400000 */
[----:B------:R-:W-:-:S04]  /*11920*/  F2FP.BF16.F32.PACK_AB R3, RZ, R3 ;  /* 0x00000003ff03723e */ /* 0x000fc800000010ff */
[----:B------:R-:W-:Y:S02]  /*11930*/  PRMT R11, R3, 0x7610, R11 ;  /* 0x00007610030b7816 */ /* 0x000fe4000000000b */
[----:B------:R-:W-:Y:S02]  /*11940*/  F2FP.BF16.F32.PACK_AB R3, RZ, R8 ;  /* 0x00000008ff03723e */ /* 0x000fe400000010ff */
[----:B------:R-:W3:Y:S04]  /*11950*/  LDL.LU R8, [R1+0x64] ;  /* 0x0000640001087983 */ /* 0x000ee80000300800 */
[----:B------:R0:W-:Y:S04]  /*11960*/  @P5 STG.E.U16 desc[UR36][R4.64+0x52], R10 ;  /* 0x0000520a04005986 */ /* 0x0001e8000c101524 */
[----:B------:R-:W-:Y:S04]  /*11970*/  @P0 STG.E.U16 desc[UR36][R6.64+0x50], R11 ;  /* 0x0000500b06000986 */ /* 0x000fe8000c101524 */
[----:B------:R1:W-:Y:S01]  /*11980*/  @P4 STG.E.U16 desc[UR36][R6.64+0x52], R9 ;  /* 0x0000520906004986 */ /* 0x0003e2000c101524 */
[----:B0-----:R-:W-:-:S03]  /*11990*/  PRMT R10, R3, 0x7610, R10 ;  /* 0x00007610030a7816 */ /* 0x001fc6000000000a */
[----:B------:R-:W4:Y:S04]  /*119a0*/  LDL.LU R3, [R1+0x68] ;  /* 0x0000680001037983 */ /* 0x000f280000300800 */
[----:B------:R0:W-:Y:S04]  /*119b0*/  @P1 STG.E.U16 desc[UR36][R4.64+0x60], R10 ;  /* 0x0000600a04001986 */ /* 0x0001e8000c101524 */
[----:B-1----:R-:W5:Y:S01]  /*119c0*/  LDL.LU R9, [R1+0x6c] ;  /* 0x00006c0001097983 */ /* 0x002f620000300800 */
[----:B---3--:R-:W-:-:S05]  /*119d0*/  FMUL R8, R8, R2 ;  /* 0x0000000208087220 */ /* 0x008fca0000400000 */
[----:B------:R-:W-:-:S04]  /*119e0*/  F2FP.BF16.F32.PACK_AB R8, RZ, R8 ;  /* 0x00000008ff08723e */ /* 0x000fc800000010ff */
[----:B0-----:R-:W-:Y:S02]  /*119f0*/  PRMT R10, R8, 0x7610, R10 ;  /* 0x00007610080a7816 */ /* 0x001fe4000000000a */
[----:B------:R-:W3:Y:S01]  /*11a00*/  LDL.LU R8, [R1+0x70] ;  /* 0x0000700001087983 */ /* 0x000ee20000300800 */
[----:B----4-:R-:W-:-:S05]  /*11a10*/  FMUL R3, R3, R2 ;  /* 0x0000000203037220 */ /* 0x010fca0000400000 */
[----:B------:R-:W-:-:S04]  /*11a20*/  F2FP.BF16.F32.PACK_AB R3, RZ, R3 ;  /* 0x00000003ff03723e */ /* 0x000fc800000010ff */
[----:B------:R-:W-:Y:S01]  /*11a30*/  PRMT R11, R3, 0x7610, R11 ;  /* 0x00007610030b7816 */ /* 0x000fe2000000000b */
[----:B---3--:R-:W-:-:S05]  /*11a40*/  FMUL R8, R8, R2 ;  /* 0x0000000208087220 */ /* 0x008fca0000400000 */
[----:B------:R-:W-:Y:S02]  /*11a50*/  F2FP.BF16.F32.PACK_AB R3, RZ, R8 ;  /* 0x00000008ff03723e */ /* 0x000fe400000010ff */
[----:B------:R-:W3:Y:S01]  /*11a60*/  LDL.LU R8, [R1+0x74] ;  /* 0x0000740001087983 */ /* 0x000ee20000300800 */
[C---:B------:R-:W-:Y:S02]  /*11a70*/  ISETP.GT.AND P0, PT, R0.reuse, 0x31, P3 ;  /* 0x000000310000780c */ /* 0x040fe40001f04270 */
[C---:B------:R-:W-:Y:S02]  /*11a80*/  ISETP.GT.AND P4, PT, R0.reuse, 0x30, P2 ;  /* 0x000000300000780c */ /* 0x040fe40001784270 */
[C---:B------:R-:W-:Y:S02]  /*11a90*/  ISETP.GT.AND P5, PT, R0.reuse, 0x31, P2 ;  /* 0x000000310000780c */ /* 0x040fe400017a4270 */
[----:B------:R-:W-:Y:S01]  /*11aa0*/  ISETP.GT.AND P1, PT, R0, 0x38, P3 ;  /* 0x000000380000780c */ /* 0x000fe20001f24270 */
[----:B-----5:R-:W-:-:S05]  /*11ab0*/  FMUL R9, R9, R2 ;  /* 0x0000000209097220 */ /* 0x020fca0000400000 */
[----:B------:R-:W-:Y:S01]  /*11ac0*/  F2FP.BF16.F32.PACK_AB R9, RZ, R9 ;  /* 0x00000009ff09723e */ /* 0x000fe200000010ff */
        /* <DEDUP_REMOVED lines=11> */
[C---:B------:R-:W-:Y:S02]  /*11b80*/  ISETP.GT.AND P0, PT, R0.reuse, 0x39, P3 ;  /* 0x000000390000780c */ /* 0x040fe40001f04270 */
[----:B------:R-:W-:Y:S01]  /*11b90*/  ISETP.GT.AND P4, PT, R0, 0x38, P2 ;  /* 0x000000380000780c */ /* 0x000fe20001784270 */
[----:B----4-:R-:W-:-:S05]  /*11ba0*/  FMUL R3, R3, R2 ;  /* 0x0000000203037220 */ /* 0x010fca0000400000 */
[----:B------:R-:W-:-:S04]  /*11bb0*/  F2FP.BF16.F32.PACK_AB R3, RZ, R3 ;  /* 0x00000003ff03723e */ /* 0x000fc800000010ff */
[----:B------:R-:W-:Y:S01]  /*11bc0*/  PRMT R11, R3, 0x7610, R11 ;  /* 0x00007610030b7816 */ /* 0x000fe2000000000b */
[----:B------:R0:W-:Y:S04]  /*11bd0*/  @P0 STG.E.U16 desc[UR36][R4.64+0x72], R10 ;  /* 0x0000720a04000986 */ /* 0x0001e8000c101524 */
[----:B------:R1:W-:Y:S01]  /*11be0*/  @P4 STG.E.U16 desc[UR36][R6.64+0x70], R11 ;  /* 0x0000700b06004986 */ /* 0x0003e2000c101524 */
[----:B---3--:R-:W-:-:S05]  /*11bf0*/  FMUL R8, R8, R2 ;  /* 0x0000000208087220 */ /* 0x008fca0000400000 */
[----:B------:R-:W-:Y:S02]  /*11c00*/  F2FP.BF16.F32.PACK_AB R3, RZ, R8 ;  /* 0x00000008ff03723e */ /* 0x000fe400000010ff */
[----:B------:R-:W3:Y:S02]  /*11c10*/  LDL.LU R8, [R1+0x88] ;  /* 0x0000880001087983 */ /* 0x000ee40000300800 */
[----:B0-----:R-:W-:Y:S02]  /*11c20*/  PRMT R10, R3, 0x7610, R10 ;  /* 0x00007610030a7816 */ /* 0x001fe4000000000a */
[----:B-1----:R-:W4:Y:S04]  /*11c30*/  LDL.LU R11, [R1+0x94] ;  /* 0x00009400010b7983 */ /* 0x002f280000300800 */
[----:B------:R-:W2:Y:S01]  /*11c40*/  LDL.LU R3, [R1+0x84] ;  /* 0x0000840001037983 */ /* 0x000ea20000300800 */
[----:B------:R-:W-:-:S02]  /*11c50*/  ISETP.GT.AND P5, PT, R0, 0x39, P2 ;  /* 0x000000390000780c */ /* 0x000fc400017a4270 */
[----:B------:R-:W-:Y:S01]  /*11c60*/  ISETP.GT.AND P1, PT, R0, 0x40, P3 ;  /* 0x000000400000780c */ /* 0x000fe20001f24270 */
[----:B-----5:R-:W-:-:S05]  /*11c70*/  FMUL R9, R9, R2 ;  /* 0x0000000209097220 */ /* 0x020fca0000400000 */
[----:B------:R-:W-:-:S05]  /*11c80*/  F2FP.BF16.F32.PACK_AB R9, RZ, R9 ;  /* 0x00000009ff09723e */ /* 0x000fca00000010ff */
[----:B------:R0:W-:Y:S04]  /*11c90*/  @P5 STG.E.U16 desc[UR36][R6.64+0x72], R9 ;  /* 0x0000720906005986 */ /* 0x0001e8000c101524 */
[----:B------:R1:W-:Y:S04]  /*11ca0*/  @P1 STG.E.U16 desc[UR36][R4.64+0x80], R10 ;  /* 0x0000800a04001986 */ /* 0x0003e8000c101524 */
[----:B0-----:R-:W5:Y:S01]  /*11cb0*/  LDL.LU R9, [R1+0x8c] ;  /* 0x00008c0001097983 */ /* 0x001f620000300800 */
[-C--:B---3--:R-:W-:Y:S01]  /*11cc0*/  FMUL R8, R8, R2.reuse ;  /* 0x0000000208087220 */ /* 0x088fe20000400000 */
[----:B--2---:R-:W-:-:S05]  /*11cd0*/  FMUL R3, R3, R2 ;  /* 0x0000000203037220 */ /* 0x004fca0000400000 */
[----:B-1----:R-:W-:Y:S02]  /*11ce0*/  F2FP.BF16.F32.PACK_AB R10, RZ, R3 ;  /* 0x00000003ff0a723e */ /* 0x002fe400000010ff */
[----:B------:R-:W-:Y:S02]  /*11cf0*/  F2FP.BF16.F32.PACK_AB R3, RZ, R8 ;  /* 0x00000008ff03723e */ /* 0x000fe400000010ff */
[----:B------:R-:W-:Y:S02]  /*11d00*/  PRMT R8, R10, 0x7610, R8 ;  /* 0x000076100a087816 */ /* 0x000fe40000000008 */
[----:B------:R-:W2:Y:S01]  /*11d10*/  LDL.LU R10, [R1+0x90] ;  /* 0x00009000010a7983 */ /* 0x000ea20000300800 */
[C---:B------:R-:W-:Y:S02]  /*11d20*/  ISETP.GT.AND P0, PT, R0.reuse, 0x41, P3 ;  /* 0x000000410000780c */ /* 0x040fe40001f04270 */
[C---:B------:R-:W-:Y:S02]  /*11d30*/  ISETP.GT.AND P4, PT, R0.reuse, 0x40, P2 ;  /* 0x000000400000780c */ /* 0x040fe40001784270 */
[----:B------:R-:W-:Y:S01]  /*11d40*/  ISETP.GT.AND P5, PT, R0, 0x41, P2 ;  /* 0x000000410000780c */ /* 0x000fe200017a4270 */
[----:B------:R-:W-:Y:S01]  /*11d50*/  FMUL R12, R12, R2 ;  /* 0x000000020c0c7220 */ /* 0x000fe20000400000 */
[----:B------:R-:W-:-:S07]  /*11d60*/  ISETP.GT.AND P1, PT, R0, 0x48, P3 ;  /* 0x000000480000780c */ /* 0x000fce0001f24270 */
[----:B------:R0:W-:Y:S01]  /*11d70*/  @P0 STG.E.U16 desc[UR36][R4.64+0x82], R8 ;  /* 0x0000820804000986 */ /* 0x0001e2000c101524 */
[----:B-----5:R-:W-:Y:S01]  /*11d80*/  FMUL R9, R9, R2 ;  /* 0x0000000209097220 */ /* 0x020fe20000400000 */
[----:B------:R-:W-:Y:S02]  /*11d90*/  F2FP.BF16.F32.PACK_AB R12, RZ, R12 ;  /* 0x0000000cff0c723e */ /* 0x000fe400000010ff */
[----:B------:R1:W-:Y:S01]  /*11da0*/  @P4 STG.E.U16 desc[UR36][R6.64+0x80], R3 ;  /* 0x0000800306004986 */ /* 0x0003e2000c101524 */
[----:B------:R-:W-:Y:S02]  /*11db0*/  ISETP.GT.AND P0, PT, R0, 0x49, P3 ;  /* 0x000000490000780c */ /* 0x000fe40001f04270 */
[----:B------:R-:W-:Y:S01]  /*11dc0*/  F2FP.BF16.F32.PACK_AB R9, RZ, R9 ;  /* 0x00000009ff09723e */ /* 0x000fe200000010ff */
[-C--:B0-----:R-:W-:Y:S01]  /*11dd0*/  FMUL R8, R235, R2.reuse ;  /* 0x00000002eb087220 */ /* 0x081fe20000400000 */
[----:B----4-:R-:W-:-:S04]  /*11de0*/  FMUL R11, R11, R2 ;  /* 0x000000020b0b7220 */ /* 0x010fc80000400000 */
[----:B-1----:R-:W-:Y:S02]  /*11df0*/  F2FP.BF16.F32.PACK_AB R3, RZ, R8 ;  /* 0x00000008ff03723e */ /* 0x002fe400000010ff */
[----:B------:R-:W-:Y:S01]  /*11e00*/  PRMT R8, R12, 0x7610, R8 ;  /* 0x000076100c087816 */ /* 0x000fe20000000008 */
[----:B------:R0:W-:Y:S01]  /*11e10*/  @P5 STG.E.U16 desc[UR36][R6.64+0x82], R9 ;  /* 0x0000820906005986 */ /* 0x0001e2000c101524 */
[----:B------:R-:W-:Y:S01]  /*11e20*/  PRMT R12, R3, 0x7610, R12 ;  /* 0x00007610030c7816 */ /* 0x000fe2000000000c */
[----:B------:R-:W-:Y:S01]  /*11e30*/  FMUL R3, R233, R2 ;  /* 0x00000002e9037220 */ /* 0x000fe20000400000 */
[C---:B------:R-:W-:Y:S02]  /*11e40*/  ISETP.GT.AND P4, PT, R0.reuse, 0x48, P2 ;  /* 0x000000480000780c */ /* 0x040fe40001784270 */
[----:B------:R-:W-:Y:S02]  /*11e50*/  ISETP.GT.AND P5, PT, R0, 0x49, P2 ;  /* 0x000000490000780c */ /* 0x000fe400017a4270 */
[----:B------:R-:W-:-:S02]  /*11e60*/  F2FP.BF16.F32.PACK_AB R11, RZ, R11 ;  /* 0x0000000bff0b723e */ /* 0x000fc400000010ff */
[----:B------:R-:W-:Y:S01]  /*11e70*/  F2FP.BF16.F32.PACK_AB R3, RZ, R3 ;  /* 0x00000003ff03723e */ /* 0x000fe200000010ff */
[----:B0-----:R-:W-:-:S05]  /*11e80*/  FMUL R9, R234, R2 ;  /* 0x00000002ea097220 */ /* 0x001fca0000400000 */
[----:B------:R-:W-:-:S04]  /*11e90*/  F2FP.BF16.F32.PACK_AB R9, RZ, R9 ;  /* 0x00000009ff09723e */ /* 0x000fc800000010ff */
[----:B------:R-:W-:Y:S01]  /*11ea0*/  PRMT R13, R9, 0x7610, R13 ;  /* 0x00007610090d7816 */ /* 0x000fe2000000000d */
[----:B------:R-:W-:-:S05]  /*11eb0*/  FMUL R9, R232, R2 ;  /* 0x00000002e8097220 */ /* 0x000fca0000400000 */
[----:B------:R-:W-:Y:S01]  /*11ec0*/  F2FP.BF16.F32.PACK_AB R9, RZ, R9 ;  /* 0x00000009ff09723e */ /* 0x000fe200000010ff */
[----:B--2---:R-:W-:-:S05]  /*11ed0*/  FMUL R10, R10, R2 ;  /* 0x000000020a0a7220 */ /* 0x004fca0000400000 */
[----:B------:R-:W-:-:S05]  /*11ee0*/  F2FP.BF16.F32.PACK_AB R10, RZ, R10 ;  /* 0x0000000aff0a723e */ /* 0x000fca00000010ff */
[----:B------:R-:W-:Y:S01]  /*11ef0*/  @P1 STG.E.U16 desc[UR36][R4.64+0x90], R10 ;  /* 0x0000900a04001986 */ /* 0x000fe2000c101524 */
[----:B------:R-:W-:-:S03]  /*11f00*/  ISETP.GT.AND P1, PT, R0, 0x50, P3 ;  /* 0x000000500000780c */ /* 0x000fc60001f24270 */
[----:B------:R0:W-:Y:S01]  /*11f10*/  @P0 STG.E.U16 desc[UR36][R4.64+0x92], R11 ;  /* 0x0000920b04000986 */ /* 0x0001e2000c101524 */
[----:B------:R-:W-:-:S03]  /*11f20*/  ISETP.GT.AND P0, PT, R0, 0x51, P3 ;  /* 0x000000510000780c */ /* 0x000fc60001f04270 */
[----:B------:R-:W-:Y:S01]  /*11f30*/  @P4 STG.E.U16 desc[UR36][R6.64+0x90], R8 ;  /* 0x0000900806004986 */ /* 0x000fe2000c101524 */
[----:B------:R-:W-:Y:S02]  /*11f40*/  ISETP.GT.AND P4, PT, R0, 0x50, P2 ;  /* 0x000000500000780c */ /* 0x000fe40001784270 */
[----:B0-----:R-:W-:Y:S01]  /*11f50*/  PRMT R11, R3, 0x7610, R11 ;  /* 0x00007610030b7816 */ /* 0x001fe2000000000b */
[----:B------:R-:W-:Y:S01]  /*11f60*/  FMUL R3, R230, R2 ;  /* 0x00000002e6037220 */ /* 0x000fe20000400000 */
[----:B------:R0:W-:Y:S01]  /*11f70*/  @P5 STG.E.U16 desc[UR36][R6.64+0x92], R12 ;  /* 0x0000920c06005986 */ /* 0x0001e2000c101524 */
[----:B------:R-:W-:-:S03]  /*11f80*/  ISETP.GT.AND P5, PT, R0, 0x51, P2 ;  /* 0x000000510000780c */ /* 0x000fc600017a4270 */
[----:B------:R-:W-:Y:S01]  /*11f90*/  F2FP.BF16.F32.PACK_AB R3, RZ, R3 ;  /* 0x00000003ff03723e */ /* 0x000fe200000010ff */
[----:B------:R1:W-:Y:S01]  /*11fa0*/  @P1 STG.E.U16 desc[UR36][R4.64+0xa0], R13 ;  /* 0x0000a00d04001986 */ /* 0x0003e2000c101524 */
[----:B------:R-:W-:Y:S01]  /*11fb0*/  FMUL R10, R231, R2 ;  /* 0x00000002e70a7220 */ /* 0x000fe20000400000 */
[----:B------:R-:W-:-:S04]  /*11fc0*/  ISETP.GT.AND P1, PT, R0, 0x58, P3 ;  /* 0x000000580000780c */ /* 0x000fc80001f24270 */
[----:B------:R-:W-:Y:S02]  /*11fd0*/  F2FP.BF16.F32.PACK_AB R10, RZ, R10 ;  /* 0x0000000aff0a723e */ /* 0x000fe400000010ff */
[----:B0-----:R-:W-:Y:S02]  /*11fe0*/  PRMT R12, R9, 0x7610, R12 ;  /* 0x00007610090c7816 */ /* 0x001fe4000000000c */
[----:B-1----:R-:W-:Y:S01]  /*11ff0*/  PRMT R13, R3, 0x7610, R13 ;  /* 0x00007610030d7816 */ /* 0x002fe2000000000d */
[----:B------:R-:W-:Y:S01]  /*12000*/  FMUL R3, R229, R2 ;  /* 0x00000002e5037220 */ /* 0x000fe20000400000 */
[----:B------:R-:W-:Y:S04]  /*12010*/  @P0 STG.E.U16 desc[UR36][R4.64+0xa2], R11 ;  /* 0x0000a20b04000986 */ /* 0x000fe8000c101524 */
[----:B------:R-:W-:Y:S01]  /*12020*/  F2FP.BF16.F32.PACK_AB R3, RZ, R3 ;  /* 0x00000003ff03723e */ /* 0x000fe200000010ff */
[----:B------:R-:W-:Y:S04]  /*12030*/  @P4 STG.E.U16 desc[UR36][R6.64+0xa0], R12 ;  /* 0x0000a00c06004986 */ /* 0x000fe8000c101524 */
[----:B------:R0:W-:Y:S01]  /*12040*/  @P5 STG.E.U16 desc[UR36][R6.64+0xa2], R10 ;  /* 0x0000a20a06005986 */ /* 0x0001e2000c101524 */
[----:B------:R-:W-:-:S02]  /*12050*/  ISETP.GT.AND P0, PT, R0, 0x59, P3 ;  /* 0x000000590000780c */ /* 0x000fc40001f04270 */
[----:B0-----:R-:W-:Y:S01]  /*12060*/  PRMT R10, R3, 0x7610, R10 ;  /* 0x00007610030a7816 */ /* 0x001fe2000000000a */
[-C--:B------:R-:W-:Y:S01]  /*12070*/  FMUL R3, R226, R2.reuse ;  /* 0x00000002e2037220 */ /* 0x080fe20000400000 */
[----:B------:R0:W-:Y:S04]  /*12080*/  @P1 STG.E.U16 desc[UR36][R4.64+0xb0], R13 ;  /* 0x0000b00d04001986 */ /* 0x0001e8000c101524 */
[----:B------:R-:W-:Y:S01]  /*12090*/  F2FP.BF16.F32.PACK_AB R3, RZ, R3 ;  /* 0x00000003ff03723e */ /* 0x000fe200000010ff */
[-C--:B------:R-:W-:Y:S01]  /*120a0*/  FMUL R8, R228, R2.reuse ;  /* 0x00000002e4087220 */ /* 0x080fe20000400000 */
[-C--:B------:R-:W-:Y:S01]  /*120b0*/  FMUL R9, R227, R2.reuse ;  /* 0x00000002e3097220 */ /* 0x080fe20000400000 */
[C---:B------:R-:W-:Y:S02]  /*120c0*/  ISETP.GT.AND P4, PT, R0.reuse, 0x58, P2 ;  /* 0x000000580000780c */ /* 0x040fe40001784270 */
[----:B0-----:R-:W-:Y:S01]  /*120d0*/  PRMT R13, R3, 0x7610, R13 ;  /* 0x00007610030d7816 */ /* 0x001fe2000000000d */
[----:B------:R-:W-:Y:S01]  /*120e0*/  FMUL R3, R225, R2 ;  /* 0x00000002e1037220 */ /* 0x000fe20000400000 */
[----:B------:R-:W-:-:S02]  /*120f0*/  ISETP.GT.AND P5, PT, R0, 0x59, P2 ;  /* 0x000000590000780c */ /* 0x000fc400017a4270 */
[----:B------:R-:W-:Y:S02]  /*12100*/  ISETP.GT.AND P1, PT, R0, 0x60, P3 ;  /* 0x000000600000780c */ /* 0x000fe40001f24270 */
[----:B------:R-:W-:Y:S01]  /*12110*/  F2FP.BF16.F32.PACK_AB R3, RZ, R3 ;  /* 0x00000003ff03723e */ /* 0x000fe200000010ff */
[----:B------:R0:W-:Y:S01]  /*12120*/  @P0 STG.E.U16 desc[UR36][R4.64+0xb2], R10 ;  /* 0x0000b20a04000986 */ /* 0x0001e2000c101524 */
[----:B------:R-:W-:Y:S02]  /*12130*/  F2FP.BF16.F32.PACK_AB R8, RZ, R8 ;  /* 0x00000008ff08723e */ /* 0x000fe400000010ff */
[----:B------:R-:W-:Y:S02]  /*12140*/  F2FP.BF16.F32.PACK_AB R9, RZ, R9 ;  /* 0x00000009ff09723e */ /* 0x000fe400000010ff */
[----:B------:R-:W-:Y:S02]  /*12150*/  PRMT R11, R8, 0x7610, R11 ;  /* 0x00007610080b7816 */ /* 0x000fe4000000000b */
[----:B------:R-:W-:-:S02]  /*12160*/  PRMT R12, R9, 0x7610, R12 ;  /* 0x00007610090c7816 */ /* 0x000fc4000000000c */
[----:B0-----:R-:W-:Y:S01]  /*12170*/  PRMT R10, R3, 0x7610, R10 ;  /* 0x00007610030a7816 */ /* 0x001fe2000000000a */
[-C--:B------:R-:W-:Y:S01]  /*12180*/  FMUL R3, R222, R2.reuse ;  /* 0x00000002de037220 */ /* 0x080fe20000400000 */
[----:B------:R-:W-:Y:S01]  /*12190*/  ISETP.GT.AND P0, PT, R0, 0x61, P3 ;  /* 0x000000610000780c */ /* 0x000fe20001f04270 */
[----:B------:R-:W-:Y:S03]  /*121a0*/  @P4 STG.E.U16 desc[UR36][R6.64+0xb0], R11 ;  /* 0x0000b00b06004986 */ /* 0x000fe6000c101524 */
[----:B------:R-:W-:Y:S01]  /*121b0*/  F2FP.BF16.F32.PACK_AB R3, RZ, R3 ;  /* 0x00000003ff03723e */ /* 0x000fe200000010ff */
[----:B------:R-:W-:Y:S04]  /*121c0*/  @P5 STG.E.U16 desc[UR36][R6.64+0xb2], R12 ;  /* 0x0000b20c06005986 */ /* 0x000fe8000c101524 */
[----:B------:R0:W-:Y:S01]  /*121d0*/  @P1 STG.E.U16 desc[UR36][R4.64+0xc0], R13 ;  /* 0x0000c00d04001986 */ /* 0x0001e2000c101524 */
[-C--:B------:R-:W-:Y:S01]  /*121e0*/  FMUL R8, R224, R2.reuse ;  /* 0x00000002e0087220 */ /* 0x080fe20000400000 */
[----:B------:R-:W-:Y:S01]  /*121f0*/  FMUL R9, R223, R2 ;  /* 0x00000002df097220 */ /* 0x000fe20000400000 */
[----:B------:R-:W-:-:S02]  /*12200*/  ISETP.GT.AND P4, PT, R0, 0x60, P2 ;  /* 0x000000600000780c */ /* 0x000fc40001784270 */
[C---:B------:R-:W-:Y:S02]  /*12210*/  ISETP.GT.AND P5, PT, R0.reuse, 0x61, P2 ;  /* 0x000000610000780c */ /* 0x040fe400017a4270 */
[----:B0-----:R-:W-:Y:S01]  /*12220*/  PRMT R13, R3, 0x7610, R13 ;  /* 0x00007610030d7816 */ /* 0x001fe2000000000d */
[----:B------:R-:W-:Y:S01]  /*12230*/  FMUL R3, R221, R2 ;  /* 0x00000002dd037220 */ /* 0x000fe20000400000 */
[----:B------:R-:W-:Y:S01]  /*12240*/  ISETP.GT.AND P1, PT, R0, 0x68, P3 ;  /* 0x000000680000780c */ /* 0x000fe20001f24270 */
[----:B------:R0:W-:Y:S01]  /*12250*/  @P0 STG.E.U16 desc[UR36][R4.64+0xc2], R10 ;  /* 0x0000c20a04000986 */ /* 0x0001e2000c101524 */
[----:B------:R-:W-:Y:S02]  /*12260*/  F2FP.BF16.F32.PACK_AB R8, RZ, R8 ;  /* 0x00000008ff08723e */ /* 0x000fe400000010ff */
[----:B------:R-:W-:Y:S02]  /*12270*/  F2FP.BF16.F32.PACK_AB R3, RZ, R3 ;  /* 0x00000003ff03723e */ /* 0x000fe400000010ff */
[----:B------:R-:W-:-:S02]  /*12280*/  F2FP.BF16.F32.PACK_AB R9, RZ, R9 ;  /* 0x00000009ff09723e */ /* 0x000fc400000010ff */
[----:B------:R-:W-:Y:S02]  /*12290*/  PRMT R11, R8, 0x7610, R11 ;  /* 0x00007610080b7816 */ /* 0x000fe4000000000b */
[----:B------:R-:W-:Y:S02]  /*122a0*/  PRMT R12, R9, 0x7610, R12 ;  /* 0x00007610090c7816 */ /* 0x000fe4000000000c */
        /* <DEDUP_REMOVED lines=285> */
[----:B------:R-:W-:Y:S01]  /*13480*/  @P5 STG.E.U16 desc[UR36][R6.64+0x1a2], R12 ;  /* 0x0001a20c06005986 */ /* 0x000fe2000c101524 */
[-C--:B------:R-:W-:Y:S01]  /*13490*/  FMUL R8, R164, R2.reuse ;  /* 0x00000002a4087220 */ /* 0x080fe20000400000 */
[----:B------:R-:W-:Y:S01]  /*134a0*/  FMUL R9, R163, R2 ;  /* 0x00000002a3097220 */ /* 0x000fe20000400000 */
[C---:B------:R-:W-:Y:S01]  /*134b0*/  ISETP.GT.AND P4, PT, R0.reuse, 0xd8, P2 ;  /* 0x000000d80000780c */ /* 0x040fe20001784270 */
[----:B------:R0:W-:Y:S01]  /*134c0*/  @P1 STG.E.U16 desc[UR36][R4.64+0x1b0], R13 ;  /* 0x0001b00d04001986 */ /* 0x0001e2000c101524 */
[----:B------:R-:W-:-:S02]  /*134d0*/  ISETP.GT.AND P5, PT, R0, 0xd9, P2 ;  /* 0x000000d90000780c */ /* 0x000fc400017a4270 */
[----:B------:R-:W-:Y:S02]  /*134e0*/  ISETP.GT.AND P1, PT, R0, 0xe0, P3 ;  /* 0x000000e00000780c */ /* 0x000fe40001f24270 */
[----:B------:R-:W-:Y:S02]  /*134f0*/  F2FP.BF16.F32.PACK_AB R8, RZ, R8 ;  /* 0x00000008ff08723e */ /* 0x000fe400000010ff */
[----:B------:R-:W-:Y:S02]  /*13500*/  F2FP.BF16.F32.PACK_AB R9, RZ, R9 ;  /* 0x00000009ff09723e */ /* 0x000fe400000010ff */
[----:B0-----:R-:W-:Y:S01]  /*13510*/  PRMT R13, R3, 0x7610, R13 ;  /* 0x00007610030d7816 */ /* 0x001fe2000000000d */
[----:B------:R-:W-:Y:S01]  /*13520*/  FMUL R3, R161, R2 ;  /* 0x00000002a1037220 */ /* 0x000fe20000400000 */
[----:B------:R-:W-:Y:S01]  /*13530*/  PRMT R11, R8, 0x7610, R11 ;  /* 0x00007610080b7816 */ /* 0x000fe2000000000b */
[----:B------:R0:W-:Y:S03]  /*13540*/  @P0 STG.E.U16 desc[UR36][R4.64+0x1b2], R10 ;  /* 0x0001b20a04000986 */ /* 0x0001e6000c101524 */
[----:B------:R-:W-:-:S02]  /*13550*/  F2FP.BF16.F32.PACK_AB R3, RZ, R3 ;  /* 0x00000003ff03723e */ /* 0x000fc400000010ff */
[----:B------:R-:W-:Y:S01]  /*13560*/  PRMT R12, R9, 0x7610, R12 ;  /* 0x00007610090c7816 */ /* 0x000fe2000000000c */
[----:B------:R-:W-:Y:S01]  /*13570*/  @P4 STG.E.U16 desc[UR36][R6.64+0x1b0], R11 ;  /* 0x0001b00b06004986 */ /* 0x000fe2000c101524 */
[-C--:B------:R-:W-:Y:S01]  /*13580*/  FMUL R8, R160, R2.reuse ;  /* 0x00000002a0087220 */ /* 0x080fe20000400000 */
[----:B------:R-:W-:Y:S02]  /*13590*/  ISETP.GT.AND P0, PT, R0, 0xe1, P3 ;  /* 0x000000e10000780c */ /* 0x000fe40001f04270 */
[----:B0-----:R-:W-:Y:S01]  /*135a0*/  PRMT R10, R3, 0x7610, R10 ;  /* 0x00007610030a7816 */ /* 0x001fe2000000000a */
[-C--:B------:R-:W-:Y:S01]  /*135b0*/  FMUL R3, R158, R2.reuse ;  /* 0x000000029e037220 */ /* 0x080fe20000400000 */
[----:B------:R-:W-:Y:S01]  /*135c0*/  @P5 STG.E.U16 desc[UR36][R6.64+0x1b2], R12 ;  /* 0x0001b20c06005986 */ /* 0x000fe2000c101524 */
[----:B------:R-:W-:Y:S01]  /*135d0*/  FMUL R9, R159, R2 ;  /* 0x000000029f097220 */ /* 0x000fe20000400000 */
[C---:B------:R-:W-:Y:S02]  /*135e0*/  ISETP.GT.AND P4, PT, R0.reuse, 0xe0, P2 ;  /* 0x000000e00000780c */ /* 0x040fe40001784270 */
[----:B------:R0:W-:Y:S01]  /*135f0*/  @P1 STG.E.U16 desc[UR36][R4.64+0x1c0], R13 ;  /* 0x0001c00d04001986 */ /* 0x0001e2000c101524 */
[----:B------:R-:W-:-:S02]  /*13600*/  ISETP.GT.AND P5, PT, R0, 0xe1, P2 ;  /* 0x000000e10000780c */ /* 0x000fc400017a4270 */
[----:B------:R-:W-:Y:S02]  /*13610*/  ISETP.GT.AND P1, PT, R0, 0xe8, P3 ;  /* 0x000000e80000780c */ /* 0x000fe40001f24270 */
[----:B------:R-:W-:Y:S02]  /*13620*/  F2FP.BF16.F32.PACK_AB R3, RZ, R3 ;  /* 0x00000003ff03723e */ /* 0x000fe400000010ff */
[----:B------:R-:W-:Y:S02]  /*13630*/  F2FP.BF16.F32.PACK_AB R8, RZ, R8 ;  /* 0x00000008ff08723e */ /* 0x000fe400000010ff */
[----:B------:R-:W-:Y:S02]  /*13640*/  F2FP.BF16.F32.PACK_AB R9, RZ, R9 ;  /* 0x00000009ff09723e */ /* 0x000fe400000010ff */
[----:B0-----:R-:W-:Y:S01]  /*13650*/  PRMT R13, R3, 0x7610, R13 ;  /* 0x00007610030d7816 */ /* 0x001fe2000000000d */
[----:B------:R-:W-:Y:S01]  /*13660*/  FMUL R3, R157, R2 ;  /* 0x000000029d037220 */ /* 0x000fe20000400000 */
[----:B------:R-:W-:-:S02]  /*13670*/  PRMT R11, R8, 0x7610, R11 ;  /* 0x00007610080b7816 */ /* 0x000fc4000000000b */
[----:B------:R-:W-:Y:S01]  /*13680*/  PRMT R12, R9, 0x7610, R12 ;  /* 0x00007610090c7816 */ /* 0x000fe2000000000c */
[----:B------:R0:W-:Y:S01]  /*13690*/  @P0 STG.E.U16 desc[UR36][R4.64+0x1c2], R10 ;  /* 0x0001c20a04000986 */ /* 0x0001e2000c101524 */
[----:B------:R-:W-:Y:S01]  /*136a0*/  F2FP.BF16.F32.PACK_AB R3, RZ, R3 ;  /* 0x00000003ff03723e */ /* 0x000fe200000010ff */
[----:B------:R-:W-:Y:S02]  /*136b0*/  FMUL R8, R156, R2 ;  /* 0x000000029c087220 */ /* 0x000fe40000400000 */
[----:B------:R1:W-:Y:S01]  /*136c0*/  @P4 STG.E.U16 desc[UR36][R6.64+0x1c0], R11 ;  /* 0x0001c00b06004986 */ /* 0x0003e2000c101524 */
[----:B------:R-:W-:-:S03]  /*136d0*/  ISETP.GT.AND P0, PT, R0, 0xe9, P3 ;  /* 0x000000e90000780c */ /* 0x000fc60001f04270 */
[----:B------:R-:W-:Y:S01]  /*136e0*/  @P5 STG.E.U16 desc[UR36][R6.64+0x1c2], R12 ;  /* 0x0001c20c06005986 */ /* 0x000fe2000c101524 */
[----:B------:R-:W-:-:S03]  /*136f0*/  ISETP.GT.AND P4, PT, R0, 0xe9, P2 ;  /* 0x000000e90000780c */ /* 0x000fc60001784270 */
[----:B------:R2:W-:Y:S01]  /*13700*/  @P1 STG.E.U16 desc[UR36][R4.64+0x1d0], R13 ;  /* 0x0001d00d04001986 */ /* 0x0005e2000c101524 */
[----:B------:R-:W-:Y:S02]  /*13710*/  ISETP.GT.AND P1, PT, R0, 0xe8, P2 ;  /* 0x000000e80000780c */ /* 0x000fe40001724270 */
[----:B0-----:R-:W-:Y:S01]  /*13720*/  PRMT R10, R3, 0x7610, R10 ;  /* 0x00007610030a7816 */ /* 0x001fe2000000000a */
[-C--:B------:R-:W-:Y:S01]  /*13730*/  FMUL R3, R154, R2.reuse ;  /* 0x000000029a037220 */ /* 0x080fe20000400000 */
[----:B------:R-:W-:Y:S01]  /*13740*/  ISETP.GT.AND P5, PT, R0, 0xf0, P3 ;  /* 0x000000f00000780c */ /* 0x000fe20001fa4270 */
[----:B------:R-:W-:Y:S01]  /*13750*/  FMUL R9, R155, R2 ;  /* 0x000000029b097220 */ /* 0x000fe20000400000 */
[----:B------:R-:W-:Y:S02]  /*13760*/  F2FP.BF16.F32.PACK_AB R8, RZ, R8 ;  /* 0x00000008ff08723e */ /* 0x000fe400000010ff */
[----:B------:R-:W-:Y:S02]  /*13770*/  F2FP.BF16.F32.PACK_AB R3, RZ, R3 ;  /* 0x00000003ff03723e */ /* 0x000fe400000010ff */
[----:B-1----:R-:W-:-:S02]  /*13780*/  PRMT R11, R8, 0x7610, R11 ;  /* 0x00007610080b7816 */ /* 0x002fc4000000000b */
[----:B------:R-:W-:Y:S02]  /*13790*/  F2FP.BF16.F32.PACK_AB R9, RZ, R9 ;  /* 0x00000009ff09723e */ /* 0x000fe400000010ff */
[----:B--2---:R-:W-:Y:S01]  /*137a0*/  PRMT R13, R3, 0x7610, R13 ;  /* 0x00007610030d7816 */ /* 0x004fe2000000000d */
[----:B------:R-:W-:Y:S01]  /*137b0*/  @P0 STG.E.U16 desc[UR36][R4.64+0x1d2], R10 ;  /* 0x0001d20a04000986 */ /* 0x000fe2000c101524 */
[----:B------:R-:W-:-:S03]  /*137c0*/  FMUL R3, R23, R2 ;  /* 0x0000000217037220 */ /* 0x000fc60000400000 */
[----:B------:R-:W-:Y:S04]  /*137d0*/  @P1 STG.E.U16 desc[UR36][R6.64+0x1d0], R11 ;  /* 0x0001d00b06001986 */ /* 0x000fe8000c101524 */
[----:B------:R0:W-:Y:S01]  /*137e0*/  @P4 STG.E.U16 desc[UR36][R6.64+0x1d2], R9 ;  /* 0x0001d20906004986 */ /* 0x0001e2000c101524 */
[----:B------:R-:W-:-:S03]  /*137f0*/  ISETP.GT.AND P4, PT, R0, 0xf0, P2 ;  /* 0x000000f00000780c */ /* 0x000fc60001784270 */
[----:B------:R-:W-:Y:S01]  /*13800*/  @P5 STG.E.U16 desc[UR36][R4.64+0x1e0], R13 ;  /* 0x0001e00d04005986 */ /* 0x000fe2000c101524 */
[----:B------:R-:W-:Y:S01]  /*13810*/  ISETP.GT.AND P5, PT, R0, 0xf1, P3 ;  /* 0x000000f10000780c */ /* 0x000fe20001fa4270 */
[----:B------:R-:W-:Y:S01]  /*13820*/  FMUL R8, R22, R2 ;  /* 0x0000000216087220 */ /* 0x000fe20000400000 */
[----:B------:R-:W-:-:S04]  /*13830*/  F2FP.BF16.F32.PACK_AB R3, RZ, R3 ;  /* 0x00000003ff03723e */ /* 0x000fc800000010ff */
[----:B------:R-:W-:Y:S02]  /*13840*/  PRMT R14, R3, 0x7610, R14 ;  /* 0x00007610030e7816 */ /* 0x000fe4000000000e */
[----:B------:R-:W-:Y:S01]  /*13850*/  F2FP.BF16.F32.PACK_AB R12, RZ, R8 ;  /* 0x00000008ff0c723e */ /* 0x000fe200000010ff */
[----:B0-----:R-:W-:-:S04]  /*13860*/  FMUL R9, R19, R2 ;  /* 0x0000000213097220 */ /* 0x001fc80000400000 */
[----:B------:R-:W-:Y:S01]  /*13870*/  @P5 STG.E.U16 desc[UR36][R4.64+0x1e2], R14 ;  /* 0x0001e20e04005986 */ /* 0x000fe2000c101524 */
[----:B------:R-:W-:-:S03]  /*13880*/  ISETP.GT.AND P5, PT, R0, 0xf8, P3 ;  /* 0x000000f80000780c */ /* 0x000fc60001fa4270 */
[----:B------:R0:W-:Y:S01]  /*13890*/  @P4 STG.E.U16 desc[UR36][R6.64+0x1e0], R12 ;  /* 0x0001e00c06004986 */ /* 0x0001e2000c101524 */
[C---:B------:R-:W-:Y:S01]  /*138a0*/  ISETP.GT.AND P4, PT, R0.reuse, 0xf1, P2 ;  /* 0x000000f10000780c */ /* 0x040fe20001784270 */
[-C--:B------:R-:W-:Y:S01]  /*138b0*/  FMUL R11, R21, R2.reuse ;  /* 0x00000002150b7220 */ /* 0x080fe20000400000 */
[----:B------:R-:W-:Y:S01]  /*138c0*/  ISETP.GT.AND P3, PT, R0, 0xf9, P3 ;  /* 0x000000f90000780c */ /* 0x000fe20001f64270 */
[-C--:B------:R-:W-:Y:S01]  /*138d0*/  FMUL R10, R20, R2.reuse ;  /* 0x00000002140a7220 */ /* 0x080fe20000400000 */
[----:B------:R-:W-:Y:S01]  /*138e0*/  USHF.L.U32 UR12, UR8, 0x8, URZ ;  /* 0x00000008080c7899 */ /* 0x000fe2000800063f */
[----:B------:R-:W-:Y:S01]  /*138f0*/  FMUL R8, R18, R2 ;  /* 0x0000000212087220 */ /* 0x000fe20000400000 */
[----:B------:R-:W-:Y:S01]  /*13900*/  F2FP.BF16.F32.PACK_AB R9, RZ, R9 ;  /* 0x00000009ff09723e */ /* 0x000fe200000010ff */
[----:B------:R-:W-:Y:S01]  /*13910*/  USHF.L.U64.HI UR11, UR8, 0x8, UR9 ;  /* 0x00000008080b7899 */ /* 0x000fe20008010209 */
[----:B------:R-:W-:Y:S02]  /*13920*/  F2FP.BF16.F32.PACK_AB R11, RZ, R11 ;  /* 0x0000000bff0b723e */ /* 0x000fe400000010ff */
[----:B------:R-:W-:-:S02]  /*13930*/  F2FP.BF16.F32.PACK_AB R10, RZ, R10 ;  /* 0x0000000aff0a723e */ /* 0x000fc400000010ff */
[----:B0-----:R-:W-:Y:S01]  /*13940*/  PRMT R12, R9, 0x7610, R12 ;  /* 0x00007610090c7816 */ /* 0x001fe2000000000c */
[----:B------:R-:W-:Y:S01]  /*13950*/  IMAD.U32 R9, RZ, RZ, UR12 ;  /* 0x0000000cff097e24 */ /* 0x000fe2000f8e00ff */
[----:B------:R-:W-:Y:S01]  /*13960*/  F2FP.BF16.F32.PACK_AB R8, RZ, R8 ;  /* 0x00000008ff08723e */ /* 0x000fe200000010ff */
[----:B------:R0:W-:Y:S01]  /*13970*/  @P4 STG.E.U16 desc[UR36][R6.64+0x1e2], R11 ;  /* 0x0001e20b06004986 */ /* 0x0001e2000c101524 */
[----:B------:R-:W-:Y:S02]  /*13980*/  ISETP.GT.AND P1, PT, R153, 0x80, PT ;  /* 0x000000809900780c */ /* 0x000fe40003f24270 */
[----:B------:R-:W-:Y:S01]  /*13990*/  PRMT R13, R8, 0x7610, R13 ;  /* 0x00007610080d7816 */ /* 0x000fe2000000000d */
[----:B------:R-:W-:Y:S04]  /*139a0*/  @P5 STG.E.U16 desc[UR36][R4.64+0x1f0], R10 ;  /* 0x0001f00a04005986 */ /* 0x000fe8000c101524 */
[----:B------:R1:W-:Y:S01]  /*139b0*/  @P3 STG.E.U16 desc[UR36][R4.64+0x1f2], R12 ;  /* 0x0001f20c04003986 */ /* 0x0003e2000c101524 */
[----:B------:R-:W-:Y:S01]  /*139c0*/  IADD3 R8, P3, P5, R4, UR5, R9 ;  /* 0x0000000504087c10 */ /* 0x000fe2000fd7e009 */
[----:B0-----:R-:W-:Y:S01]  /*139d0*/  IMAD.U32 R11, RZ, RZ, UR11 ;  /* 0x0000000bff0b7e24 */ /* 0x001fe2000f8e00ff */
[----:B------:R-:W-:-:S02]  /*139e0*/  ISETP.GT.AND P4, PT, R0, 0xf8, P2 ;  /* 0x000000f80000780c */ /* 0x000fc40001784270 */
[C---:B------:R-:W-:Y:S02]  /*139f0*/  ISETP.GT.AND P2, PT, R0.reuse, 0xf9, P2 ;  /* 0x000000f90000780c */ /* 0x040fe40001744270 */
[----:B------:R-:W-:Y:S02]  /*13a00*/  IADD3.X R9, R5, UR4, R11, P3, P5 ;  /* 0x0000000405097c10 */ /* 0x000fe40009fea40b */
[----:B------:R-:W-:Y:S01]  /*13a10*/  ISETP.GT.AND P3, PT, R0, 0x1, P1 ;  /* 0x000000010000780c */ /* 0x000fe20000f64270 */
[-C--:B------:R-:W-:Y:S01]  /*13a20*/  FMUL R3, R15, R2.reuse ;  /* 0x000000020f037220 */ /* 0x080fe20000400000 */
[----:B------:R-:W-:Y:S01]  /*13a30*/  FMUL R25, R25, R2 ;  /* 0x0000000219197220 */ /* 0x000fe20000400000 */
[----:B-1----:R-:W-:-:S03]  /*13a40*/  IADD3 R4, P5, R4, UR12, RZ ;  /* 0x0000000c04047c10 */ /* 0x002fc6000ffbe0ff */
[----:B------:R-:W-:Y:S02]  /*13a50*/  F2FP.BF16.F32.PACK_AB R3, RZ, R3 ;  /* 0x00000003ff03723e */ /* 0x000fe400000010ff */
[----:B------:R-:W-:Y:S02]  /*13a60*/  F2FP.BF16.F32.PACK_AB R25, RZ, R25 ;  /* 0x00000019ff19723e */ /* 0x000fe400000010ff */
[----:B------:R-:W-:Y:S01]  /*13a70*/  IADD3.X R5, R5, UR11, RZ, P5, !PT ;  /* 0x0000000b05057c10 */ /* 0x000fe2000affe4ff */
[----:B------:R-:W-:Y:S01]  /*13a80*/  @P4 STG.E.U16 desc[UR36][R6.64+0x1f0], R13 ;  /* 0x0001f00d06004986 */ /* 0x000fe2000c101524 */
[----:B------:R-:W-:-:S03]  /*13a90*/  ISETP.GT.AND P0, PT, R153, 0x88, PT ;  /* 0x000000889900780c */ /* 0x000fc60003f04270 */
[----:B------:R0:W-:Y:S01]  /*13aa0*/  @P2 STG.E.U16 desc[UR36][R6.64+0x1f2], R3 ;  /* 0x0001f20306002986 */ /* 0x0001e2000c101524 */
[----:B------:R-:W-:-:S03]  /*13ab0*/  ISETP.GT.AND P4, PT, R0, RZ, P1 ;  /* 0x000000ff0000720c */ /* 0x000fc60000f84270 */
[----:B------:R-:W-:Y:S01]  /*13ac0*/  @P3 STG.E.U16 desc[UR36][R4.64+0x2], R25 ;  /* 0x0000021904003986 */ /* 0x000fe2000c101524 */
[----:B------:R-:W-:Y:S02]  /*13ad0*/  IADD3 R10, P3, R4, UR5, RZ ;  /* 0x00000005040a7c10 */ /* 0x000fe4000ff7e0ff */
[----:B------:R-:W-:Y:S01]  /*13ae0*/  ISETP.GT.AND P2, PT, R0, RZ, P0 ;  /* 0x000000ff0000720c */ /* 0x000fe20000744270 */
[-C--:B------:R-:W-:Y:S01]  /*13af0*/  FMUL R24, R24, R2.reuse ;  /* 0x0000000218187220 */ /* 0x080fe20000400000 */
[-C--:B------:R-:W-:Y:S01]  /*13b00*/  FMUL R26, R26, R2.reuse ;  /* 0x000000021a1a7220 */ /* 0x080fe20000400000 */
[C---:B------:R-:W-:Y:S02]  /*13b10*/  ISETP.GT.AND P5, PT, R0.reuse, 0x1, P0 ;  /* 0x000000010000780c */ /* 0x040fe400007a4270 */
[----:B------:R-:W-:Y:S02]  /*13b20*/  IADD3.X R11, R5, UR4, RZ, P3, !PT ;  /* 0x00000004050b7c10 */ /* 0x000fe40009ffe4ff */
[----:B------:R-:W-:Y:S01]  /*13b30*/  ISETP.GT.AND P3, PT, R0, 0x9, P1 ;  /* 0x000000090000780c */ /* 0x000fe20000f64270 */
[-C--:B------:R-:W-:Y:S01]  /*13b40*/  FMUL R27, R27, R2.reuse ;  /* 0x000000021b1b7220 */ /* 0x080fe20000400000 */
[----:B------:R-:W-:Y:S01]  /*13b50*/  FMUL R29, R29, R2 ;  /* 0x000000021d1d7220 */ /* 0x000fe20000400000 */
[----:B------:R-:W-:-:S02]  /*13b60*/  F2FP.BF16.F32.PACK_AB R24, RZ, R24 ;  /* 0x00000018ff18723e */ /* 0x000fc400000010ff */
[----:B------:R-:W-:Y:S02]  /*13b70*/  F2FP.BF16.F32.PACK_AB R26, RZ, R26 ;  /* 0x0000001aff1a723e */ /* 0x000fe400000010ff */
[----:B------:R-:W-:Y:S01]  /*13b80*/  F2FP.BF16.F32.PACK_AB R27, RZ, R27 ;  /* 0x0000001bff1b723e */ /* 0x000fe200000010ff */
[----:B------:R-:W-:Y:S01]  /*13b90*/  @P4 STG.E.U16 desc[UR36][R4.64], R24 ;  /* 0x0000001804004986 */ /* 0x000fe2000c101524 */
[----:B------:R-:W-:Y:S02]  /*13ba0*/  F2FP.BF16.F32.PACK_AB R29, RZ, R29 ;  /* 0x0000001dff1d723e */ /* 0x000fe400000010ff */
[C---:B------:R-:W-:Y:S01]  /*13bb0*/  ISETP.GT.AND P4, PT, R0.reuse, 0x8, P1 ;  /* 0x000000080000780c */ /* 0x040fe20000f84270 */
[----:B------:R-:W-:Y:S01]  /*13bc0*/  @P2 STG.E.U16 desc[UR36][R10.64], R26 ;  /* 0x0000001a0a002986 */ /* 0x000fe2000c101524 */
[----:B------:R-:W-:Y:S01]  /*13bd0*/  ISETP.GT.AND P2, PT, R0, 0x8, P0 ;  /* 0x000000080000780c */ /* 0x000fe20000744270 */
[-C--:B------:R-:W-:Y:S01]  /*13be0*/  FMUL R28, R28, R2.reuse ;  /* 0x000000021c1c7220 */ /* 0x080fe20000400000 */
[----:B------:R-:W-:Y:S01]  /*13bf0*/  FMUL R30, R30, R2 ;  /* 0x000000021e1e7220 */ /* 0x000fe20000400000 */
[----:B------:R-:W-:Y:S01]  /*13c00*/  @P5 STG.E.U16 desc[UR36][R10.64+0x2], R27 ;  /* 0x0000021b0a005986 */ /* 0x000fe2000c101524 */
[----:B------:R-:W-:-:S03]  /*13c10*/  ISETP.GT.AND P5, PT, R0, 0x9, P0 ;  /* 0x000000090000780c */ /* 0x000fc600007a4270 */
[----:B------:R-:W-:Y:S01]  /*13c20*/  @P3 STG.E.U16 desc[UR36][R4.64+0x12], R29 ;  /* 0x0000121d04003986 */ /* 0x000fe2000c101524 */
[----:B0-----:R-:W-:Y:S02]  /*13c30*/  IADD3 R6, P3, R4, UR5, RZ ;  /* 0x0000000504067c10 */ /* 0x001fe4000ff7e0ff */
[----:B------:R-:W-:Y:S01]  /*13c40*/  F2FP.BF16.F32.PACK_AB R28, RZ, R28 ;  /* 0x0000001cff1c723e */ /* 0x000fe200000010ff */
[----:B------:R-:W-:Y:S01]  /*13c50*/  FMUL R31, R31, R2 ;  /* 0x000000021f1f7220 */ /* 0x000fe20000400000 */
[----:B------:R-:W-:Y:S02]  /*13c60*/  F2FP.BF16.F32.PACK_AB R30, RZ, R30 ;  /* 0x0000001eff1e723e */ /* 0x000fe400000010ff */
[----:B------:R-:W-:Y:S01]  /*13c70*/  IADD3.X R7, R5, UR4, RZ, P3, !PT ;  /* 0x0000000405077c10 */ /* 0x000fe20009ffe4ff */
[----:B------:R-:W-:Y:S01]  /*13c80*/  @P4 STG.E.U16 desc[UR36][R4.64+0x10], R28 ;  /* 0x0000101c04004986 */ /* 0x000fe2000c101524 */
[----:B------:R-:W-:-:S03]  /*13c90*/  F2FP.BF16.F32.PACK_AB R31, RZ, R31 ;  /* 0x0000001fff1f723e */ /* 0x000fc600000010ff */
[----:B------:R0:W-:Y:S01]  /*13ca0*/  @P2 STG.E.U16 desc[UR36][R6.64+0x10], R30 ;  /* 0x0000101e06002986 */ /* 0x0001e2000c101524 */
[C---:B------:R-:W-:Y:S02]  /*13cb0*/  ISETP.GT.AND P2, PT, R0.reuse, 0x10, P0 ;  /* 0x000000100000780c */ /* 0x040fe40000744270 */
[C---:B------:R-:W-:Y:S01]  /*13cc0*/  ISETP.GT.AND P4, PT, R0.reuse, 0x10, P1 ;  /* 0x000000100000780c */ /* 0x040fe20000f84270 */
[----:B------:R-:W-:Y:S01]  /*13cd0*/  @P5 STG.E.U16 desc[UR36][R8.64+0x12], R31 ;  /* 0x0000121f08005986 */ /* 0x000fe2000c101524 */
[----:B------:R-:W-:Y:S01]  /*13ce0*/  ISETP.GT.AND P3, PT, R0, 0x11, P1 ;  /* 0x000000110000780c */ /* 0x000fe20000f64270 */
[-C--:B------:R-:W-:Y:S01]  /*13cf0*/  FMUL R32, R32, R2.reuse ;  /* 0x0000000220207220 */ /* 0x080fe20000400000 */
[----:B------:R-:W-:Y:S01]  /*13d00*/  ISETP.GT.AND P5, PT, R0, 0x11, P0 ;  /* 0x000000110000780c */ /* 0x000fe200007a4270 */
[-C--:B------:R-:W-:Y:S01]  /*13d10*/  FMUL R33, R33, R2.reuse ;  /* 0x0000000221217220 */ /* 0x080fe20000400000 */
[----:B------:R-:W-:Y:S02]  /*13d20*/  FMUL R34, R34, R2 ;  /* 0x0000000222227220 */ /* 0x000fe40000400000 */
[----:B------:R-:W-:-:S02]  /*13d30*/  F2FP.BF16.F32.PACK_AB R32, RZ, R32 ;  /* 0x00000020ff20723e */ /* 0x000fc400000010ff */
[----:B------:R-:W-:Y:S01]  /*13d40*/  F2FP.BF16.F32.PACK_AB R33, RZ, R33 ;  /* 0x00000021ff21723e */ /* 0x000fe200000010ff */
[----:B0-----:R-:W-:Y:S01]  /*13d50*/  @P2 IMAD.MOV.U32 R6, RZ, RZ, R8 ;  /* 0x000000ffff062224 */ /* 0x001fe200078e0008 */
[----:B------:R-:W-:Y:S01]  /*13d60*/  F2FP.BF16.F32.PACK_AB R34, RZ, R34 ;  /* 0x00000022ff22723e */ /* 0x000fe200000010ff */
[----:B------:R-:W-:Y:S02]  /*13d70*/  @P2 IMAD.MOV.U32 R7, RZ, RZ, R9 ;  /* 0x000000ffff072224 */ /* 0x000fe400078e0009 */
[----:B------:R-:W-:Y:S01]  /*13d80*/  FMUL R35, R35, R2 ;  /* 0x0000000223237220 */ /* 0x000fe20000400000 */
[----:B------:R-:W-:Y:S04]  /*13d90*/  @P4 STG.E.U16 desc[UR36][R4.64+0x20], R32 ;  /* 0x0000202004004986 */ /* 0x000fe8000c101524 */
[----:B------:R-:W-:Y:S01]  /*13da0*/  @P3 STG.E.U16 desc[UR36][R4.64+0x22], R33 ;  /* 0x0000222104003986 */ /* 0x000fe2000c101524 */
[----:B------:R-:W-:-:S03]  /*13db0*/  F2FP.BF16.F32.PACK_AB R35, RZ, R35 ;  /* 0x00000023ff23723e */ /* 0x000fc600000010ff */
[----:B------:R0:W-:Y:S01]  /*13dc0*/  @P2 STG.E.U16 desc[UR36][R6.64+0x20], R34 ;  /* 0x0000202206002986 */ /* 0x0001e2000c101524 */
[C---:B------:R-:W-:Y:S02]  /*13dd0*/  ISETP.GT.AND P2, PT, R0.reuse, 0x18, P0 ;  /* 0x000000180000780c */ /* 0x040fe40000744270 */
[C---:B------:R-:W-:Y:S02]  /*13de0*/  ISETP.GT.AND P4, PT, R0.reuse, 0x18, P1 ;  /* 0x000000180000780c */ /* 0x040fe40000f84270 */
[----:B------:R-:W-:Y:S02]  /*13df0*/  ISETP.GT.AND P3, PT, R0, 0x19, P1 ;  /* 0x000000190000780c */ /* 0x000fe40000f64270 */
[----:B0-----:R-:W-:Y:S01]  /*13e00*/  @P5 MOV R6, R8 ;  /* 0x0000000800065202 */ /* 0x001fe20000000f00 */
[----:B------:R-:W-:Y:S02]  /*13e10*/  @P5 IMAD.MOV.U32 R7, RZ, RZ, R9 ;  /* 0x000000ffff075224 */ /* 0x000fe400078e0009 */
[-C--:B------:R-:W-:Y:S01]  /*13e20*/  FMUL R36, R36, R2.reuse ;  /* 0x0000000224247220 */ /* 0x080fe20000400000 */
[----:B------:R-:W-:-:S02]  /*13e30*/  FMUL R37, R37, R2 ;  /* 0x0000000225257220 */ /* 0x000fc40000400000 */
[----:B------:R0:W-:Y:S01]  /*13e40*/  @P5 STG.E.U16 desc[UR36][R6.64+0x22], R35 ;  /* 0x0000222306005986 */ /* 0x0001e2000c101524 */
[----:B------:R-:W-:Y:S01]  /*13e50*/  ISETP.GT.AND P5, PT, R0, 0x19, P0 ;  /* 0x000000190000780c */ /* 0x000fe200007a4270 */
[----:B------:R-:W-:Y:S01]  /*13e60*/  FMUL R38, R38, R2 ;  /* 0x0000000226267220 */ /* 0x000fe20000400000 */
[----:B------:R-:W-:Y:S02]  /*13e70*/  F2FP.BF16.F32.PACK_AB R36, RZ, R36 ;  /* 0x00000024ff24723e */ /* 0x000fe400000010ff */
[----:B------:R-:W-:Y:S01]  /*13e80*/  F2FP.BF16.F32.PACK_AB R37, RZ, R37 ;  /* 0x00000025ff25723e */ /* 0x000fe200000010ff */
[----:B------:R-:W-:Y:S01]  /*13e90*/  FMUL R39, R39, R2 ;  /* 0x0000000227277220 */ /* 0x000fe20000400000 */
[----:B------:R-:W-:Y:S01]  /*13ea0*/  F2FP.BF16.F32.PACK_AB R38, RZ, R38 ;  /* 0x00000026ff26723e */ /* 0x000fe200000010ff */
[----:B------:R-:W-:Y:S01]  /*13eb0*/  @P4 STG.E.U16 desc[UR36][R4.64+0x30], R36 ;  /* 0x0000302404004986 */ /* 0x000fe2000c101524 */
[----:B0-----:R-:W-:Y:S02]  /*13ec0*/  @P2 IMAD.MOV.U32 R6, RZ, RZ, R8 ;  /* 0x000000ffff062224 */ /* 0x001fe400078e0008 */
[----:B------:R-:W-:Y:S01]  /*13ed0*/  @P2 IMAD.MOV.U32 R7, RZ, RZ, R9 ;  /* 0x000000ffff072224 */ /* 0x000fe200078e0009 */
[----:B------:R-:W-:Y:S01]  /*13ee0*/  @P3 STG.E.U16 desc[UR36][R4.64+0x32], R37 ;  /* 0x0000322504003986 */ /* 0x000fe2000c101524 */
[----:B------:R-:W-:-:S03]  /*13ef0*/  F2FP.BF16.F32.PACK_AB R39, RZ, R39 ;  /* 0x00000027ff27723e */ /* 0x000fc600000010ff */
[----:B------:R0:W-:Y:S01]  /*13f00*/  @P2 STG.E.U16 desc[UR36][R6.64+0x30], R38 ;  /* 0x0000302606002986 */ /* 0x0001e2000c101524 */
[C---:B------:R-:W-:Y:S02]  /*13f10*/  ISETP.GT.AND P2, PT, R0.reuse, 0x20, P0 ;  /* 0x000000200000780c */ /* 0x040fe40000744270 */
[C---:B------:R-:W-:Y:S02]  /*13f20*/  ISETP.GT.AND P4, PT, R0.reuse, 0x20, P1 ;  /* 0x000000200000780c */ /* 0x040fe40000f84270 */
[----:B------:R-:W-:Y:S01]  /*13f30*/  ISETP.GT.AND P3, PT, R0, 0x21, P1 ;  /* 0x000000210000780c */ /* 0x000fe20000f64270 */
[----:B0-----:R-:W-:Y:S02]  /*13f40*/  @P5 IMAD.MOV.U32 R6, RZ, RZ, R8 ;  /* 0x000000ffff065224 */ /* 0x001fe400078e0008 */
        /* <DEDUP_REMOVED lines=11> */
[----:B0-----:R-:W-:Y:S01]  /*14000*/  @P2 IMAD.MOV.U32 R6, RZ, RZ, R8 ;  /* 0x000000ffff062224 */ /* 0x001fe200078e0008 */
[----:B------:R-:W-:-:S02]  /*14010*/  @P2 MOV R7, R9 ;  /* 0x0000000900072202 */ /* 0x000fc40000000f00 */
        /* <DEDUP_REMOVED lines=38> */
[----:B0-----:R-:W-:Y:S01]  /*14280*/  @P2 MOV R6, R8 ;  /* 0x0000000800062202 */ /* 0x001fe20000000f00 */
[----:B------:R-:W-:-:S02]  /*14290*/  @P2 IMAD.MOV.U32 R7, RZ, RZ, R9 ;  /* 0x000000ffff072224 */ /* 0x000fc400078e0009 */
        /* <DEDUP_REMOVED lines=26> */
[----:B0-----:R-:W-:Y:S01]  /*14440*/  @P5 IMAD.MOV.U32 R6, RZ, RZ, R8 ;  /* 0x000000ffff065224 */ /* 0x001fe200078e0008 */
[----:B------:R-:W-:Y:S01]  /*14450*/  @P5 MOV R7, R9 ;  /* 0x0000000900075202 */ /* 0x000fe20000000f00 */
[-C--:B------:R-:W-:Y:S01]  /*14460*/  FMUL R56, R56, R2.reuse ;  /* 0x0000000238387220 */ /* 0x080fe20000400000 */
[----:B------:R-:W-:-:S03]  /*14470*/  FMUL R57, R57, R2 ;  /* 0x0000000239397220 */ /* 0x000fc60000400000 */
        /* <DEDUP_REMOVED lines=396> */
[-C--:B------:R-:W-:Y:S01]  /*15d40*/  FMUL R136, R136, R2.reuse ;  /* 0x0000000288887220 */ /* 0x080fe20000400000 */
[----:B0-----:R-:W-:Y:S02]  /*15d50*/  @P5 IMAD.MOV.U32 R6, RZ, RZ, R8 ;  /* 0x000000ffff065224 */ /* 0x001fe400078e0008 */
[----:B------:R-:W-:Y:S02]  /*15d60*/  @P5 IMAD.MOV.U32 R7, RZ, RZ, R9 ;  /* 0x000000ffff075224 */ /* 0x000fe400078e0009 */
[-C--:B------:R-:W-:Y:S01]  /*15d70*/  FMUL R137, R137, R2.reuse ;  /* 0x0000000289897220 */ /* 0x080fe20000400000 */
[----:B------:R-:W-:-:S02]  /*15d80*/  FMUL R138, R138, R2 ;  /* 0x000000028a8a7220 */ /* 0x000fc40000400000 */
[----:B------:R0:W-:Y:S01]  /*15d90*/  @P5 STG.E.U16 desc[UR36][R6.64+0x1b2], R135 ;  /* 0x0001b28706005986 */ /* 0x0001e2000c101524 */
[C---:B------:R-:W-:Y:S02]  /*15da0*/  ISETP.GT.AND P5, PT, R0.reuse, 0xe1, P0 ;  /* 0x000000e10000780c */ /* 0x040fe400007a4270 */
        /* <DEDUP_REMOVED lines=8> */
[----:B------:R-:W-:Y:S01]  /*15e30*/  ISETP.GT.AND P4, PT, R0, 0xe8, P1 ;  /* 0x000000e80000780c */ /* 0x000fe20000f84270 */
[----:B------:R-:W-:Y:S01]  /*15e40*/  FMUL R140, R140, R2 ;  /* 0x000000028c8c7220 */ /* 0x000fe20000400000 */
[----:B------:R-:W-:Y:S01]  /*15e50*/  F2FP.BF16.F32.PACK_AB R139, RZ, R139 ;  /* 0x0000008bff8b723e */ /* 0x000fe200000010ff */
[----:B------:R0:W-:Y:S01]  /*15e60*/  @P2 STG.E.U16 desc[UR36][R6.64+0x1c0], R138 ;  /* 0x0001c08a06002986 */ /* 0x0001e2000c101524 */
[----:B------:R-:W-:-:S02]  /*15e70*/  ISETP.GT.AND P2, PT, R0, 0xe8, P0 ;  /* 0x000000e80000780c */ /* 0x000fc40000744270 */
[----:B------:R-:W-:Y:S01]  /*15e80*/  ISETP.GT.AND P3, PT, R0, 0xe9, P1 ;  /* 0x000000e90000780c */ /* 0x000fe20000f64270 */
[----:B------:R-:W-:Y:S01]  /*15e90*/  FMUL R141, R141, R2 ;  /* 0x000000028d8d7220 */ /* 0x000fe20000400000 */
[----:B------:R-:W-:Y:S01]  /*15ea0*/  F2FP.BF16.F32.PACK_AB R140, RZ, R140 ;  /* 0x0000008cff8c723e */ /* 0x000fe200000010ff */
[----:B0-----:R-:W-:Y:S01]  /*15eb0*/  @P5 IMAD.MOV.U32 R6, RZ, RZ, R8 ;  /* 0x000000ffff065224 */ /* 0x001fe200078e0008 */
[----:B------:R-:W-:Y:S01]  /*15ec0*/  @P5 MOV R7, R9 ;  /* 0x0000000900075202 */ /* 0x000fe20000000f00 */
[----:B------:R-:W-:-:S04]  /*15ed0*/  FMUL R142, R142, R2 ;  /* 0x000000028e8e7220 */ /* 0x000fc80000400000 */
[----:B------:R0:W-:Y:S01]  /*15ee0*/  @P5 STG.E.U16 desc[UR36][R6.64+0x1c2], R139 ;  /* 0x0001c28b06005986 */ /* 0x0001e2000c101524 */
[C---:B------:R-:W-:Y:S02]  /*15ef0*/  ISETP.GT.AND P5, PT, R0.reuse, 0xe9, P0 ;  /* 0x000000e90000780c */ /* 0x040fe400007a4270 */
[----:B------:R-:W-:Y:S01]  /*15f00*/  F2FP.BF16.F32.PACK_AB R141, RZ, R141 ;  /* 0x0000008dff8d723e */ /* 0x000fe200000010ff */
[----:B------:R-:W-:Y:S01]  /*15f10*/  @P4 STG.E.U16 desc[UR36][R4.64+0x1d0], R140 ;  /* 0x0001d08c04004986 */ /* 0x000fe2000c101524 */
[----:B------:R-:W-:Y:S01]  /*15f20*/  ISETP.GT.AND P4, PT, R0, 0xf0, P1 ;  /* 0x000000f00000780c */ /* 0x000fe20000f84270 */
[----:B------:R-:W-:Y:S01]  /*15f30*/  FMUL R143, R143, R2 ;  /* 0x000000028f8f7220 */ /* 0x000fe20000400000 */
[----:B------:R-:W-:Y:S01]  /*15f40*/  F2FP.BF16.F32.PACK_AB R142, RZ, R142 ;  /* 0x0000008eff8e723e */ /* 0x000fe200000010ff */
[----:B------:R-:W-:Y:S01]  /*15f50*/  FMUL R144, R144, R2 ;  /* 0x0000000290907220 */ /* 0x000fe20000400000 */
[----:B------:R-:W-:Y:S01]  /*15f60*/  @P3 STG.E.U16 desc[UR36][R4.64+0x1d2], R141 ;  /* 0x0001d28d04003986 */ /* 0x000fe2000c101524 */
[----:B0-----:R-:W-:-:S02]  /*15f70*/  @P2 IMAD.MOV.U32 R6, RZ, RZ, R8 ;  /* 0x000000ffff062224 */ /* 0x001fc400078e0008 */
[----:B------:R-:W-:Y:S01]  /*15f80*/  @P2 IMAD.MOV.U32 R7, RZ, RZ, R9 ;  /* 0x000000ffff072224 */ /* 0x000fe200078e0009 */
[C---:B------:R-:W-:Y:S01]  /*15f90*/  ISETP.GT.AND P3, PT, R0.reuse, 0xf1, P1 ;  /* 0x000000f10000780c */ /* 0x040fe20000f64270 */
[----:B------:R-:W-:Y:S01]  /*15fa0*/  FMUL R145, R145, R2 ;  /* 0x0000000291917220 */ /* 0x000fe20000400000 */
[----:B------:R-:W-:Y:S02]  /*15fb0*/  F2FP.BF16.F32.PACK_AB R143, RZ, R143 ;  /* 0x0000008fff8f723e */ /* 0x000fe400000010ff */
[----:B------:R0:W-:Y:S01]  /*15fc0*/  @P2 STG.E.U16 desc[UR36][R6.64+0x1d0], R142 ;  /* 0x0001d08e06002986 */ /* 0x0001e2000c101524 */
[----:B------:R-:W-:Y:S02]  /*15fd0*/  F2FP.BF16.F32.PACK_AB R144, RZ, R144 ;  /* 0x00000090ff90723e */ /* 0x000fe400000010ff */
[----:B------:R-:W-:Y:S02]  /*15fe0*/  ISETP.GT.AND P2, PT, R0, 0xf0, P0 ;  /* 0x000000f00000780c */ /* 0x000fe40000744270 */
[----:B------:R-:W-:Y:S01]  /*15ff0*/  F2FP.BF16.F32.PACK_AB R145, RZ, R145 ;  /* 0x00000091ff91723e */ /* 0x000fe200000010ff */
[----:B0-----:R-:W-:-:S02]  /*16000*/  @P5 IMAD.MOV.U32 R6, RZ, RZ, R8 ;  /* 0x000000ffff065224 */ /* 0x001fc400078e0008 */
[----:B------:R-:W-:Y:S02]  /*16010*/  @P5 IMAD.MOV.U32 R7, RZ, RZ, R9 ;  /* 0x000000ffff075224 */ /* 0x000fe400078e0009 */
[----:B------:R-:W-:-:S03]  /*16020*/  FMUL R146, R146, R2 ;  /* 0x0000000292927220 */ /* 0x000fc60000400000 */
[----:B------:R0:W-:Y:S04]  /*16030*/  @P5 STG.E.U16 desc[UR36][R6.64+0x1d2], R143 ;  /* 0x0001d28f06005986 */ /* 0x0001e8000c101524 */
[----:B------:R-:W-:Y:S01]  /*16040*/  @P4 STG.E.U16 desc[UR36][R4.64+0x1e0], R144 ;  /* 0x0001e09004004986 */ /* 0x000fe2000c101524 */
[----:B------:R-:W-:-:S03]  /*16050*/  ISETP.GT.AND P4, PT, R0, 0xf1, P0 ;  /* 0x000000f10000780c */ /* 0x000fc60000784270 */
[----:B------:R-:W-:Y:S01]  /*16060*/  @P3 STG.E.U16 desc[UR36][R4.64+0x1e2], R145 ;  /* 0x0001e29104003986 */ /* 0x000fe2000c101524 */
[C---:B------:R-:W-:Y:S02]  /*16070*/  ISETP.GT.AND P3, PT, R0.reuse, 0xf8, P1 ;  /* 0x000000f80000780c */ /* 0x040fe40000f64270 */
[C---:B------:R-:W-:Y:S01]  /*16080*/  ISETP.GT.AND P1, PT, R0.reuse, 0xf9, P1 ;  /* 0x000000f90000780c */ /* 0x040fe20000f24270 */
[----:B0-----:R-:W-:Y:S01]  /*16090*/  @P2 IMAD.MOV.U32 R6, RZ, RZ, R8 ;  /* 0x000000ffff062224 */ /* 0x001fe200078e0008 */
[----:B------:R-:W-:Y:S01]  /*160a0*/  F2FP.BF16.F32.PACK_AB R146, RZ, R146 ;  /* 0x00000092ff92723e */ /* 0x000fe200000010ff */
[-C--:B------:R-:W-:Y:S01]  /*160b0*/  FMUL R147, R147, R2.reuse ;  /* 0x0000000293937220 */ /* 0x080fe20000400000 */
[----:B------:R-:W-:Y:S02]  /*160c0*/  ISETP.GT.AND P5, PT, R0, 0xf8, P0 ;  /* 0x000000f80000780c */ /* 0x000fe400007a4270 */
[----:B------:R-:W-:Y:S01]  /*160d0*/  @P2 MOV R7, R9 ;  /* 0x0000000900072202 */ /* 0x000fe20000000f00 */
[-C--:B------:R-:W-:Y:S01]  /*160e0*/  FMUL R148, R148, R2.reuse ;  /* 0x0000000294947220 */ /* 0x080fe20000400000 */
[----:B------:R-:W-:Y:S01]  /*160f0*/  FMUL R149, R149, R2 ;  /* 0x0000000295957220 */ /* 0x000fe20000400000 */
[----:B------:R-:W-:-:S02]  /*16100*/  ISETP.GT.AND P0, PT, R0, 0xf9, P0 ;  /* 0x000000f90000780c */ /* 0x000fc40000704270 */
[----:B------:R0:W-:Y:S01]  /*16110*/  @P2 STG.E.U16 desc[UR36][R6.64+0x1e0], R146 ;  /* 0x0001e09206002986 */ /* 0x0001e2000c101524 */
[----:B------:R-:W-:Y:S01]  /*16120*/  F2FP.BF16.F32.PACK_AB R147, RZ, R147 ;  /* 0x00000093ff93723e */ /* 0x000fe200000010ff */
[----:B------:R-:W-:Y:S01]  /*16130*/  FMUL R150, R150, R2 ;  /* 0x0000000296967220 */ /* 0x000fe20000400000 */
[----:B------:R-:W-:Y:S02]  /*16140*/  F2FP.BF16.F32.PACK_AB R148, RZ, R148 ;  /* 0x00000094ff94723e */ /* 0x000fe400000010ff */
[----:B------:R-:W-:Y:S01]  /*16150*/  F2FP.BF16.F32.PACK_AB R149, RZ, R149 ;  /* 0x00000095ff95723e */ /* 0x000fe200000010ff */
[----:B------:R-:W-:Y:S01]  /*16160*/  FMUL R151, R151, R2 ;  /* 0x0000000297977220 */ /* 0x000fe20000400000 */
[----:B0-----:R-:W-:Y:S02]  /*16170*/  @P4 IMAD.MOV.U32 R6, RZ, RZ, R8 ;  /* 0x000000ffff064224 */ /* 0x001fe400078e0008 */
[----:B------:R-:W-:Y:S01]  /*16180*/  @P4 IMAD.MOV.U32 R7, RZ, RZ, R9 ;  /* 0x000000ffff074224 */ /* 0x000fe200078e0009 */
[----:B------:R-:W-:-:S04]  /*16190*/  F2FP.BF16.F32.PACK_AB R150, RZ, R150 ;  /* 0x00000096ff96723e */ /* 0x000fc800000010ff */
[----:B------:R-:W-:Y:S01]  /*161a0*/  @P4 STG.E.U16 desc[UR36][R6.64+0x1e2], R147 ;  /* 0x0001e29306004986 */ /* 0x000fe2000c101524 */
[----:B------:R-:W-:-:S03]  /*161b0*/  F2FP.BF16.F32.PACK_AB R151, RZ, R151 ;  /* 0x00000097ff97723e */ /* 0x000fc600000010ff */
[----:B------:R-:W-:Y:S04]  /*161c0*/  @P3 STG.E.U16 desc[UR36][R4.64+0x1f0], R148 ;  /* 0x0001f09404003986 */ /* 0x000fe8000c101524 */
[----:B------:R0:W-:Y:S02]  /*161d0*/  @P1 STG.E.U16 desc[UR36][R4.64+0x1f2], R149 ;  /* 0x0001f29504001986 */ /* 0x0001e4000c101524 */
[----:B0-----:R-:W-:Y:S02]  /*161e0*/  @P5 IMAD.MOV.U32 R4, RZ, RZ, R8 ;  /* 0x000000ffff045224 */ /* 0x001fe400078e0008 */
[----:B------:R-:W-:-:S05]  /*161f0*/  @P5 IMAD.MOV.U32 R5, RZ, RZ, R9 ;  /* 0x000000ffff055224 */ /* 0x000fca00078e0009 */
[----:B------:R0:W-:Y:S04]  /*16200*/  @P5 STG.E.U16 desc[UR36][R4.64+0x1f0], R150 ;  /* 0x0001f09604005986 */ /* 0x0001e8000c101524 */
[----:B------:R0:W-:Y:S02]  /*16210*/  @P0 STG.E.U16 desc[UR36][R8.64+0x1f2], R151 ;  /* 0x0001f29708000986 */ /* 0x0001e4000c101524 */
.L_x_542:
[----:B------:R-:W-:Y:S05]  /*16220*/  BSYNC B0 ;  /* 0x0000000000007941 */ /* 0x000fea0003800000 */
.L_x_34:
[----:B0-----:R-:W2:Y:S04]  /*16230*/  LDL.LU R5, [R1+0x200] ;  /* 0x0002000001057983 */ /* 0x001ea80000300800 */
[----:B------:R-:W2:Y:S01]  /*16240*/  LDL.LU R4, [R1+0x204] ;  /* 0x0002040001047983 */ /* 0x000ea20000300800 */
[----:B------:R-:W-:Y:S01]  /*16250*/  ULDC UR4, c[0x0][0xc] ;  /* 0x0000030000047ab9 */ /* 0x000fe20000000800 */
[----:B------:R-:W-:Y:S01]  /*16260*/  ULDC UR5, c[0x0][0x10] ;  /* 0x0000040000057ab9 */ /* 0x000fe20000000800 */
[----:B-----5:R-:W2:Y:S01]  /*16270*/  LDC R3, c[0x0][0x14] ;  /* 0x00000500ff037b82 */ /* 0x020ea20000000800 */
[----:B------:R-:W-:Y:S01]  /*16280*/  UIMAD.WIDE.U32 UR4, UR4, UR5, URZ ;  /* 0x00000005040472a5 */ /* 0x000fe2000f8e003f */
[----:B----4-:R-:W-:Y:S01]  /*16290*/  PRMT R0, RZ, 0x7610, R0 ;  /* 0x00007610ff007816 */ /* 0x010fe20000000000 */
[----:B------:R-:W-:Y:S01]  /*162a0*/  UMOV UR42, 0xffffffff ;  /* 0xffffffff002a7882 */ /* 0x000fe20000000000 */
[----:B------:R-:W-:-:S03]  /*162b0*/  UMOV UR43, 0xffffffff ;  /* 0xffffffff002b7882 */ /* 0x000fc60000000000 */
[----:B--2---:R-:W-:-:S04]  /*162c0*/  IMAD.WIDE.U32 R4, R3, UR4, R4 ;  /* 0x0000000403047c25 */ /* 0x004fc8000f8e0004 */
[----:B------:R-:W-:Y:S01]  /*162d0*/  IMAD R3, R3, UR5, RZ ;  /* 0x0000000503037c24 */ /* 0x000fe2000f8e02ff */
[----:B------:R-:W-:Y:S01]  /*162e0*/  MOV R7, R4 ;  /* 0x0000000400077202 */ /* 0x000fe20000000f00 */
[----:B------:R-:W-:Y:S02]  /*162f0*/  ULDC.64 UR4, c[0x0][0x650] ;  /* 0x0001940000047ab9 */ /* 0x000fe40000000a00 */
[----:B------:R-:W-:Y:S01]  /*16300*/  IMAD.IADD R6, R5, 0x1, R3 ;  /* 0x0000000105067824 */ /* 0x000fe200078e0203 */
[----:B------:R-:W-:-:S04]  /*16310*/  ISETP.GE.U32.AND P0, PT, R4, UR4, PT ;  /* 0x0000000404007c0c */ /* 0x000fc8000bf06070 */
[----:B------:R0:W-:Y:S01]  /*16320*/  STL [R1+0x200], R6 ;  /* 0x0002000601007387 */ /* 0x0001e20000100800 */
[----:B------:R-:W-:-:S03]  /*16330*/  ISETP.GE.U32.AND.EX P0, PT, R6, UR5, PT, P0 ;  /* 0x0000000506007c0c */ /* 0x000fc6000bf06100 */
[----:B------:R0:W-:Y:S10]  /*16340*/  STL [R1+0x204], R7 ;  /* 0x0002040701007387 */ /* 0x0001f40000100800 */
[----:B0-----:R-:W-:Y:S05]  /*16350*/  @P0 BRA `(.L_x_543) ;  /* 0x0000000400880947 */ /* 0x001fea0003800000 */
[----:B------:R-:W0:Y:S01]  /*16360*/  S2UR UR6, SR_CTAID.X ;  /* 0x00000000000679c3 */ /* 0x000e220000002500 */
[----:B------:R-:W-:Y:S01]  /*16370*/  ULDC.64 UR12, c[0x0][0x628] ;  /* 0x00018a00000c7ab9 */ /* 0x000fe20000000a00 */
[----:B------:R-:W-:Y:S01]  /*16380*/  ULDC UR4, c[0x0][0x150] ;  /* 0x0000540000047ab9 */ /* 0x000fe20000000800 */
[----:B------:R-:W-:Y:S01]  /*16390*/  ISETP.NE.U32.AND P0, PT, RZ, UR12, PT ;  /* 0x0000000cff007c0c */ /* 0x000fe2000bf05070 */
[----:B------:R-:W-:Y:S01]  /*163a0*/  ULDC UR15, c[0x0][0x630] ;  /* 0x00018c00000f7ab9 */ /* 0x000fe20000000800 */
[C---:B------:R-:W-:Y:S01]  /*163b0*/  R2UR UR16, R7.reuse ;  /* 0x00000000071072ca */ /* 0x040fe200000e0000 */
[----:B------:R-:W-:Y:S01]  /*163c0*/  ULDC UR19, c[0x0][0x154] ;  /* 0x0000550000137ab9 */ /* 0x000fe20000000800 */
[----:B------:R-:W-:Y:S01]  /*163d0*/  ISETP.NE.AND.EX P0, PT, RZ, UR13, PT, P0 ;  /* 0x0000000dff007c0c */ /* 0x000fe2000bf05300 */
[----:B------:R-:W2:Y:S01]  /*163e0*/  S2UR UR18, SR_CTAID.Y ;  /* 0x00000000001279c3 */ /* 0x000ea20000002600 */
[----:B------:R-:W-:Y:S02]  /*163f0*/  R2UR UR17, R6 ;  /* 0x00000000061172ca */ /* 0x000fe400000e0000 */
[----:B------:R-:W-:-:S02]  /*16400*/  R2UR UR10, R7 ;  /* 0x00000000070a72ca */ /* 0x000fc400000e0000 */
[----:B------:R-:W-:Y:S02]  /*16410*/  R2UR UR11, R6 ;  /* 0x00000000060b72ca */ /* 0x000fe400000e0000 */
[----:B0-----:R-:W-:-:S05]  /*16420*/  I2FP.F32.U32 R0, UR6 ;  /* 0x0000000600007c45 */ /* 0x001fca0008201000 */
[----:B------:R-:W-:-:S04]  /*16430*/  FMUL R0, R0, UR4 ;  /* 0x0000000400007c20 */ /* 0x000fc80008400000 */
[----:B------:R0:W4:Y:S01]  /*16440*/  F2I.U32.TRUNC.NTZ R3, R0 ;  /* 0x0000000000037305 */ /* 0x000122000020f000 */
[----:B--2---:R-:W-:Y:S05]  /*16450*/  @!P0 BRA `(.L_x_544) ;  /* 0x0000000000308947 */ /* 0x004fea0003800000 */
        /* <DEDUP_REMOVED lines=12> */
.L_x_544:
[----:B------:R-:W-:Y:S01]  /*16520*/  USHF.R.U64 UR43, UR10, UR15, UR11 ;  /* 0x0000000f0a2b7299 */ /* 0x000fe2000800120b */
[----:B0-----:R-:W-:Y:S01]  /*16530*/  I2FP.F32.U32 R0, UR18 ;  /* 0x0000001200007c45 */ /* 0x001fe20008201000 */
[----:B------:R-:W-:Y:S02]  /*16540*/  USHF.R.U32.HI UR4, URZ, UR15, UR11 ;  /* 0x0000000f3f047299 */ /* 0x000fe4000801160b */
[----:B------:R-:W-:Y:S02]  /*16550*/  UIADD3 UR10, UP0, URZ, -UR43, URZ ;  /* 0x8000002b3f0a7290 */ /* 0x000fe4000ff1e03f */
[----:B------:R-:W-:Y:S01]  /*16560*/  FMUL R0, R0, UR19 ;  /* 0x0000001300007c20 */ /* 0x000fe20008400000 */
[----:B------:R-:W-:Y:S01]  /*16570*/  ULDC.64 UR12, c[0x0][0x620] ;  /* 0x00018800000c7ab9 */ /* 0x000fe20000000a00 */
[----:B------:R-:W-:Y:S01]  /*16580*/  UIADD3.X UR4, URZ, ~UR4, URZ, UP0, !UPT ;  /* 0x800000043f047290 */ /* 0x000fe200087fe43f */
[----:B------:R-:W-:Y:S01]  /*16590*/  UMOV UR8, UR16 ;  /* 0x0000001000087c82 */ /* 0x000fe20008000000 */
[----:B------:R-:W-:-:S02]  /*165a0*/  UMOV UR9, UR17 ;  /* 0x0000001100097c82 */ /* 0x000fc40008000000 */
[----:B------:R-:W-:Y:S01]  /*165b0*/  UIMAD UR4, UR4, UR12, URZ ;  /* 0x0000000c040472a4 */ /* 0x000fe2000f8e023f */
[----:B------:R-:W0:Y:S01]  /*165c0*/  F2I.U32.TRUNC.NTZ R0, R0 ;  /* 0x0000000000007305 */ /* 0x000e22000020f000 */
[----:B------:R-:W-:Y:S01]  /*165d0*/  UIMAD.WIDE.U32 UR8, UR10, UR12, UR8 ;  /* 0x0000000c0a0872a5 */ /* 0x000fe2000f8e0008 */
[----:B----4-:R-:W-:Y:S01]  /*165e0*/  R2UR UR12, R3 ;  /* 0x00000000030c72ca */ /* 0x010fe200000e0000 */
[----:B------:R-:W-:Y:S01]  /*165f0*/  UIMAD UR10, UR10, UR13, UR4 ;  /* 0x0000000d0a0a72a4 */ /* 0x000fe2000f8e0204 */
[----:B------:R-:W-:Y:S01]  /*16600*/  ULDC UR11, c[0x0][0x618] ;  /* 0x00018600000b7ab9 */ /* 0x000fe20000000800 */
[----:B------:R-:W-:Y:S02]  /*16610*/  ULDC UR21, c[0x0][0x658] ;  /* 0x0001960000157ab9 */ /* 0x000fe40000000800 */
[----:B------:R-:W-:Y:S01]  /*16620*/  UIADD3 UR9, UR9, UR10, URZ ;  /* 0x0000000a09097290 */ /* 0x000fe2000fffe03f */
[----:B------:R-:W-:Y:S01]  /*16630*/  UMOV UR15, 0xffffffff ;  /* 0xffffffff000f7882 */ /* 0x000fe20000000000 */
[----:B------:R-:W-:Y:S01]  /*16640*/  ULDC.64 UR4, c[0x0][0x640] ;  /* 0x0001900000047ab9 */ /* 0x000fe20000000a00 */
[----:B------:R-:W-:Y:S01]  /*16650*/  USHF.L.U32 UR15, UR15, UR21, URZ ;  /* 0x000000150f0f7299 */ /* 0x000fe2000800063f */
[----:B------:R-:W-:Y:S01]  /*16660*/  ISETP.NE.U32.AND P0, PT, RZ, UR4, PT ;  /* 0x00000004ff007c0c */ /* 0x000fe2000bf05070 */
[----:B------:R-:W-:-:S02]  /*16670*/  USHF.R.U64 UR16, UR8, UR11, UR9 ;  /* 0x0000000b08107299 */ /* 0x000fc40008001209 */
[----:B------:R-:W-:Y:S01]  /*16680*/  USHF.R.U32.HI UR8, URZ, UR11, UR9 ;  /* 0x0000000b3f087299 */ /* 0x000fe20008011609 */
[----:B0-----:R-:W-:Y:S01]  /*16690*/  R2UR UR14, R0 ;  /* 0x00000000000e72ca */ /* 0x001fe200000e0000 */
[----:B------:R-:W-:Y:S01]  /*166a0*/  ULDC UR17, c[0x0][0x608] ;  /* 0x0001820000117ab9 */ /* 0x000fe20000000800 */
[----:B------:R-:W-:Y:S01]  /*166b0*/  ULOP3.LUT UR41, URZ, UR15, URZ, 0x33, !UPT ;  /* 0x0000000f3f297292 */ /* 0x000fe2000f8e333f */
[----:B------:R-:W-:Y:S01]  /*166c0*/  ISETP.NE.AND.EX P0, PT, RZ, UR5, PT, P0 ;  /* 0x00000005ff007c0c */ /* 0x000fe2000bf05300 */
[----:B------:R-:W-:Y:S02]  /*166d0*/  USHF.R.U64 UR15, UR16, UR17, UR8 ;  /* 0x00000011100f7299 */ /* 0x000fe40008001208 */
[----:B------:R-:W-:Y:S02]  /*166e0*/  USHF.R.U32.HI UR8, URZ, UR17, UR8 ;  /* 0x000000113f087299 */ /* 0x000fe40008011608 */
[----:B------:R-:W-:Y:S02]  /*166f0*/  UIADD3 UR12, -UR12, URZ, URZ ;  /* 0x0000003f0c0c7290 */ /* 0x000fe4000fffe13f */
[----:B------:R-:W-:Y:S01]  /*16700*/  USHF.R.U64 UR17, UR15, UR21, UR8 ;  /* 0x000000150f117299 */ /* 0x000fe20008001208 */
[----:B------:R-:W-:Y:S01]  /*16710*/  UMOV UR19, 0x1 ;  /* 0x0000000100137882 */ /* 0x000fe20000000000 */
[----:B------:R-:W-:Y:S01]  /*16720*/  ULDC UR13, c[0x0][0x144] ;  /* 0x00005100000d7ab9 */ /* 0x000fe20000000800 */
[----:B------:R-:W-:Y:S01]  /*16730*/  ULDC UR7, c[0x0][0x600] ;  /* 0x0001800000077ab9 */ /* 0x000fe20000000800 */
[----:B------:R-:W-:-:S02]  /*16740*/  USHF.L.U32 UR24, UR19, UR21, URZ ;  /* 0x0000001513187299 */ /* 0x000fc4000800063f */
[----:B------:R-:W-:Y:S02]  /*16750*/  USHF.R.U32.HI UR8, URZ, UR21, UR8 ;  /* 0x000000153f087299 */ /* 0x000fe40008011608 */
[----:B------:R-:W-:Y:S02]  /*16760*/  UIMAD UR21, UR13, UR12, UR6 ;  /* 0x0000000c0d1572a4 */ /* 0x000fe4000f8e0206 */
[----:B------:R-:W-:Y:S02]  /*16770*/  UIADD3 UR20, UR7, -0x1, URZ ;  /* 0xffffffff07147890 */ /* 0x000fe4000fffe03f */
[----:B------:R-:W-:Y:S01]  /*16780*/  UIADD3 UR19, -UR14, URZ, URZ ;  /* 0x0000003f0e137290 */ /* 0x000fe2000fffe13f */
[----:B------:R-:W-:Y:S01]  /*16790*/  ULDC UR25, c[0x0][0x148] ;  /* 0x0000520000197ab9 */ /* 0x000fe20000000800 */
[----:B------:R-:W-:Y:S01]  /*167a0*/  ULDC UR22, c[0x0][0x648] ;  /* 0x0001920000167ab9 */ /* 0x000fe20000000800 */
[----:B------:R-:W-:Y:S01]  /*167b0*/  ULDC UR23, c[0x0][0x638] ;  /* 0x00018e0000177ab9 */ /* 0x000fe20000000800 */
        /* <DEDUP_REMOVED lines=14> */
.L_x_545:
[----:B------:R-:W-:Y:S01]  /*168a0*/  UISETP.NE.AND UP0, UPT, UR45, URZ, UPT ;  /* 0x0000003f2d00728c */ /* 0x000fe2000bf05270 */
[----:B------:R-:W-:Y:S01]  /*168b0*/  IMAD.MOV.U32 R0, RZ, RZ, 0x1 ;  /* 0x00000001ff007424 */ /* 0x000fe200078e00ff */
[----:B------:R-:W-:Y:S02]  /*168c0*/  USHF.R.U64 UR4, UR6, UR22, UR8 ;  /* 0x0000001606047299 */ /* 0x000fe40008001208 */
[----:B------:R-:W-:Y:S02]  /*168d0*/  ULOP3.LUT UR41, UR15, UR41, URZ, 0xc0, !UPT ;  /* 0x000000290f297292 */ /* 0x000fe4000f8ec03f */
[----:B------:R-:W-:Y:S02]  /*168e0*/  UIADD3 UR5, -UR4, URZ, URZ ;  /* 0x0000003f04057290 */ /* 0x000fe4000fffe13f */
[----:B------:R-:W-:Y:S02]  /*168f0*/  UIMAD UR41, UR24, UR4, UR41 ;  /* 0x00000004182972a4 */ /* 0x000fe4000f8e0229 */
[----:B------:R-:W-:-:S02]  /*16900*/  ULOP3.LUT UR16, UR16, UR20, URZ, 0xc0, !UPT ;  /* 0x0000001410107292 */ /* 0x000fc4000f8ec03f */
[----:B------:R-:W-:Y:S02]  /*16910*/  @UP0 UIMAD UR21, UR25, UR19, UR18 ;  /* 0x00000013191502a4 */ /* 0x000fe4000f8e0212 */
[----:B------:R-:W-:-:S03]  /*16920*/  UIMAD UR4, UR5, UR23, UR17 ;  /* 0x00000017050472a4 */ /* 0x000fc6000f8e0211 */
[----:B------:R-:W-:Y:S01]  /*16930*/  ULDC UR5, c[0x0][0x610] ;  /* 0x0001840000057ab9 */ /* 0x000fe20000000800 */
[----:B------:R-:W-:Y:S02]  /*16940*/  UIMAD UR4, UR4, UR7, UR16 ;  /* 0x00000007040472a4 */ /* 0x000fe4000f8e0210 */
[----:B------:R-:W-:-:S04]  /*16950*/  UIMAD UR41, UR41, UR5, UR21 ;  /* 0x00000005292972a4 */ /* 0x000fc8000f8e0215 */
[----:B------:R-:W-:Y:S02]  /*16960*/  USEL UR42, UR4, UR41, !UP0 ;  /* 0x00000029042a7287 */ /* 0x000fe4000c000000 */
[----:B------:R-:W-:-:S12]  /*16970*/  USEL UR41, UR41, UR4, !UP0 ;  /* 0x0000000429297287 */ /* 0x000fd8000c000000 */
.L_x_543:
[----:B------:R-:W-:-:S13]  /*16980*/  LOP3.LUT P0, RZ, R0, 0xff, RZ, 0xc0, !PT ;  /* 0x000000ff00ff7812 */ /* 0x000fda000780c0ff */
[----:B------:R-:W-:Y:S05]  /*16990*/  @P0 BRA `(.L_x_546) ;  /* 0xfffffea800800947 */ /* 0x000fea000383ffff */
[----:B------:R-:W-:Y:S05]  /*169a0*/  EXIT ;  /* 0x000000000000794d */ /* 0x000fea0003800000 */
.L_x_7:
[----:B------:R-:W2:Y:S01]  /*169b0*/  LDL R5, [R1+0x204] ;  /* 0x0002040001057983 */ /* 0x000ea20000100800 */
[----:B------:R-:W-:-:S03]  /*169c0*/  ULDC.64 UR4, c[0x0][0x650] ;  /* 0x0001940000047ab9 */ /* 0x000fc60000000a00 */
[----:B------:R-:W3:Y:S01]  /*169d0*/  LDL R4, [R1+0x200] ;  /* 0x0002000001047983 */ /* 0x000ee20000100800 */
[----:B------:R-:W-:Y:S01]  /*169e0*/  PRMT R0, RZ, 0x7610, R0 ;  /* 0x00007610ff007816 */ /* 0x000fe20000000000 */
[----:B------:R-:W-:Y:S02]  /*169f0*/  IMAD.MOV.U32 R3, RZ, RZ, -0x1 ;  /* 0xffffffffff037424 */ /* 0x000fe400078e00ff */
[----:B------:R-:W-:Y:S02]  /*16a00*/  IMAD.MOV.U32 R2, RZ, RZ, -0x1 ;  /* 0xffffffffff027424 */ /* 0x000fe400078e00ff */
[----:B------:R-:W-:Y:S01]  /*16a10*/  IMAD.MOV.U32 R10, RZ, RZ, -0x1 ;  /* 0xffffffffff0a7424 */ /* 0x000fe200078e00ff */
[----:B--2---:R-:W-:-:S04]  /*16a20*/  ISETP.GE.U32.AND P0, PT, R5, UR4, PT ;  /* 0x0000000405007c0c */ /* 0x004fc8000bf06070 */
[----:B---3--:R-:W-:-:S13]  /*16a30*/  ISETP.GE.U32.AND.EX P0, PT, R4, UR5, PT, P0 ;  /* 0x0000000504007c0c */ /* 0x008fda000bf06100 */
        /* <DEDUP_REMOVED lines=21> */
.L_x_548:
[----:B------:R-:W-:Y:S01]  /*16b90*/  USHF.R.U64 UR4, UR14, UR19, UR15 ;  /* 0x000000130e047299 */ /* 0x000fe2000800120f */
[----:B------:R-:W-:Y:S01]  /*16ba0*/  R2UR UR7, R4 ;  /* 0x00000000040772ca */ /* 0x000fe200000e0000 */
[----:B------:R-:W-:Y:S02]  /*16bb0*/  USHF.R.U32.HI UR5, URZ, UR19, UR15 ;  /* 0x000000133f057299 */ /* 0x000fe4000801160f */
[----:B------:R-:W-:Y:S01]  /*16bc0*/  UIADD3 UR13, UP0, URZ, -UR4, URZ ;  /* 0x800000043f0d7290 */ /* 0x000fe2000ff1e03f */
[----:B------:R-:W-:Y:S01]  /*16bd0*/  ULDC.64 UR14, c[0x0][0x620] ;  /* 0x00018800000e7ab9 */ /* 0x000fe20000000a00 */
[----:B------:R-:W-:Y:S02]  /*16be0*/  UMOV UR6, UR20 ;  /* 0x0000001400067c82 */ /* 0x000fe40008000000 */
[----:B------:R-:W-:Y:S02]  /*16bf0*/  UIADD3.X UR5, URZ, ~UR5, URZ, UP0, !UPT ;  /* 0x800000053f057290 */ /* 0x000fe400087fe43f */
[----:B------:R-:W-:-:S02]  /*16c00*/  UISETP.NE.AND UP1, UPT, UR45, URZ, UPT ;  /* 0x0000003f2d00728c */ /* 0x000fc4000bf25270 */
[----:B------:R-:W-:Y:S02]  /*16c10*/  UIMAD UR5, UR5, UR14, URZ ;  /* 0x0000000e050572a4 */ /* 0x000fe4000f8e023f */
[----:B------:R-:W-:Y:S02]  /*16c20*/  UIMAD.WIDE.U32 UR6, UR13, UR14, UR6 ;  /* 0x0000000e0d0672a5 */ /* 0x000fe4000f8e0006 */
[----:B------:R-:W-:Y:S01]  /*16c30*/  UIMAD UR5, UR13, UR15, UR5 ;  /* 0x0000000f0d0572a4 */ /* 0x000fe2000f8e0205 */
[----:B------:R-:W-:Y:S02]  /*16c40*/  ULDC UR14, c[0x0][0x608] ;  /* 0x00018200000e7ab9 */ /* 0x000fe40000000800 */
[----:B------:R-:W-:Y:S01]  /*16c50*/  ULDC UR13, c[0x0][0x618] ;  /* 0x00018600000d7ab9 */ /* 0x000fe20000000800 */
[----:B------:R-:W-:Y:S01]  /*16c60*/  UIADD3 UR5, UR7, UR5, URZ ;  /* 0x0000000507057290 */ /* 0x000fe2000fffe03f */
[----:B------:R-:W-:Y:S01]  /*16c70*/  ULDC UR22, c[0x0][0x658] ;  /* 0x0001960000167ab9 */ /* 0x000fe20000000800 */
[----:B------:R-:W-:-:S02]  /*16c80*/  @UP1 UIMAD UR8, UR11, UR12, UR10 ;  /* 0x0000000c0b0812a4 */ /* 0x000fc4000f8e020a */
[----:B------:R-:W-:Y:S02]  /*16c90*/  USHF.R.U64 UR17, UR6, UR13, UR5 ;  /* 0x0000000d06117299 */ /* 0x000fe40008001205 */
[----:B------:R-:W-:Y:S01]  /*16ca0*/  USHF.R.U32.HI UR5, URZ, UR13, UR5 ;  /* 0x0000000d3f057299 */ /* 0x000fe20008011605 */
[----:B------:R-:W-:Y:S01]  /*16cb0*/  ULDC.64 UR6, c[0x0][0x640] ;  /* 0x0001900000067ab9 */ /* 0x000fe20000000a00 */
[----:B------:R-:W-:Y:S01]  /*16cc0*/  UMOV UR10, 0xffffffff ;  /* 0xffffffff000a7882 */ /* 0x000fe20000000000 */
[----:B------:R-:W-:Y:S01]  /*16cd0*/  ISETP.NE.U32.AND P0, PT, RZ, UR6, PT ;  /* 0x00000006ff007c0c */ /* 0x000fe2000bf05070 */
[----:B------:R-:W-:Y:S02]  /*16ce0*/  USHF.R.U64 UR18, UR17, UR14, UR5 ;  /* 0x0000000e11127299 */ /* 0x000fe40008001205 */
[----:B------:R-:W-:Y:S01]  /*16cf0*/  USHF.R.U32.HI UR5, URZ, UR14, UR5 ;  /* 0x0000000e3f057299 */ /* 0x000fe20008011605 */
[----:B------:R-:W-:Y:S01]  /*16d00*/  ISETP.NE.AND.EX P0, PT, RZ, UR7, PT, P0 ;  /* 0x00000007ff007c0c */ /* 0x000fe2000bf05300 */
[----:B------:R-:W-:-:S02]  /*16d10*/  USHF.L.U32 UR11, UR10, UR22, URZ ;  /* 0x000000160a0b7299 */ /* 0x000fc4000800063f */
[----:B------:R-:W-:Y:S01]  /*16d20*/  USHF.R.U64 UR19, UR18, UR22, UR5 ;  /* 0x0000001612137299 */ /* 0x000fe20008001205 */
[----:B------:R-:W-:Y:S01]  /*16d30*/  ULDC UR20, c[0x0][0x600] ;  /* 0x0001800000147ab9 */ /* 0x000fe20000000800 */
[----:B------:R-:W-:Y:S02]  /*16d40*/  USHF.R.U32.HI UR10, URZ, UR22, UR5 ;  /* 0x000000163f0a7299 */ /* 0x000fe40008011605 */
[----:B------:R-:W-:Y:S02]  /*16d50*/  UIADD3 UR21, UR20, -0x1, URZ ;  /* 0xffffffff14157890 */ /* 0x000fe4000fffe03f */
[----:B------:R-:W-:Y:S01]  /*16d60*/  ULOP3.LUT UR26, URZ, UR11, URZ, 0x33, !UPT ;  /* 0x0000000b3f1a7292 */ /* 0x000fe2000f8e333f */
        /* <DEDUP_REMOVED lines=17> */
.L_x_549:
[----:B------:R-:W-:Y:S01]  /*16e80*/  USHF.R.U64 UR6, UR5, UR23, UR10 ;  /* 0x0000001705067299 */ /* 0x000fe2000800120a */
[----:B------:R-:W-:Y:S01]  /*16e90*/  IMAD.MOV.U32 R0, RZ, RZ, 0x1 ;  /* 0x00000001ff007424 */ /* 0x000fe200078e00ff */
[----:B------:R-:W-:Y:S01]  /*16ea0*/  USHF.L.U32 UR25, UR25, UR22, URZ ;  /* 0x0000001619197299 */ /* 0x000fe2000800063f */
[----:B------:R-:W-:Y:S01]  /*16eb0*/  MOV R10, UR4 ;  /* 0x00000004000a7c02 */ /* 0x000fe20008000f00 */
[----:B------:R-:W-:Y:S02]  /*16ec0*/  ULOP3.LUT UR5, UR18, UR26, URZ, 0xc0, !UPT ;  /* 0x0000001a12057292 */ /* 0x000fe4000f8ec03f */
[----:B------:R-:W-:Y:S02]  /*16ed0*/  UIADD3 UR7, -UR6, URZ, URZ ;  /* 0x0000003f06077290 */ /* 0x000fe4000fffe13f */
[----:B------:R-:W-:Y:S02]  /*16ee0*/  UIMAD UR6, UR25, UR6, UR5 ;  /* 0x00000006190672a4 */ /* 0x000fe4000f8e0205 */
[----:B------:R-:W-:-:S02]  /*16ef0*/  ULOP3.LUT UR17, UR17, UR21, URZ, 0xc0, !UPT ;  /* 0x0000001511117292 */ /* 0x000fc4000f8ec03f */
[----:B------:R-:W-:Y:S02]  /*16f00*/  UIMAD UR5, UR7, UR24, UR19 ;  /* 0x00000018070572a4 */ /* 0x000fe4000f8e0213 */
[----:B------:R-:W-:Y:S01]  /*16f10*/  UISETP.NE.AND UP0, UPT, UR45, URZ, UPT ;  /* 0x0000003f2d00728c */ /* 0x000fe2000bf05270 */
[----:B------:R-:W-:Y:S01]  /*16f20*/  ULDC UR7, c[0x0][0x610] ;  /* 0x0001840000077ab9 */ /* 0x000fe20000000800 */
[----:B------:R-:W-:Y:S02]  /*16f30*/  UIMAD UR5, UR5, UR20, UR17 ;  /* 0x00000014050572a4 */ /* 0x000fe4000f8e0211 */
[----:B------:R-:W-:-:S04]  /*16f40*/  UIMAD UR8, UR6, UR7, UR8 ;  /* 0x00000007060872a4 */ /* 0x000fc8000f8e0208 */
[----:B------:R-:W-:Y:S02]  /*16f50*/  USEL UR6, UR5, UR8, !UP0 ;  /* 0x0000000805067287 */ /* 0x000fe4000c000000 */
[----:B------:R-:W-:-:S04]  /*16f60*/  USEL UR8, UR8, UR5, !UP0 ;  /* 0x0000000508087287 */ /* 0x000fc8000c000000 */
[----:B------:R-:W-:Y:S02]  /*16f70*/  IMAD.U32 R2, RZ, RZ, UR6 ;  /* 0x00000006ff027e24 */ /* 0x000fe4000f8e00ff */
[----:B------:R-:W-:-:S07]  /*16f80*/  IMAD.U32 R3, RZ, RZ, UR8 ;  /* 0x00000008ff037e24 */ /* 0x000fce000f8e00ff */
.L_x_547:
[----:B------:R-:W-:-:S08]  /*16f90*/  NOP ;  /* 0x0000000000007918 */ /* 0x000fd00000000000 */
[----:B0-----:R-:W0:-:S00]  /*16fa0*/  USETMAXREG.DEALLOC.CTAPOOL 0x18 ;  /* 0x00000018000079c8 */ /* 0x001e0000080e0500 */
[----:B------:R-:W-:-:S13]  /*16fb0*/  ISETP.NE.AND P0, PT, RZ, UR9, PT ;  /* 0x00000009ff007c0c */ /* 0x000fda000bf05270 */
[----:B------:R-:W-:Y:S05]  /*16fc0*/  @P0 EXIT ;  /* 0x000000000000094d */ /* 0x000fea0003800000 */
[----:B0-----:R-:W-:Y:S01]  /*16fd0*/  LOP3.LUT P0, RZ, R0, 0xff, RZ, 0xc0, !PT ;  /* 0x000000ff00ff7812 */ /* 0x001fe2000780c0ff */
[----:B------:R-:W-:Y:S02]  /*16fe0*/  IMAD.MOV.U32 R7, RZ, RZ, 0x1 ;  /* 0x00000001ff077424 */ /* 0x000fe400078e00ff */
[----:B------:R-:W-:-:S10]  /*16ff0*/  IMAD.MOV.U32 R6, RZ, RZ, RZ ;  /* 0x000000ffff067224 */ /* 0x000fd400078e00ff */
[----:B------:R-:W-:Y:S05]  /*17000*/  @!P0 BRA `(.L_x_550) ;  /* 0x0000000c007c8947 */ /* 0x000fea0003800000 */
[----:B------:R-:W0:Y:S01]  /*17010*/  S2UR UR14, SR_CgaCtaId ;  /* 0x00000000000e79c3 */ /* 0x000e220000008800 */
[----:B------:R-:W-:Y:S01]  /*17020*/  ULDC UR4, c[0x0][0x28c] ;  /* 0x0000a30000047ab9 */ /* 0x000fe20000000800 */
[----:B------:R-:W-:Y:S01]  /*17030*/  ULDC UR8, c[0x0][0x658] ;  /* 0x0001960000087ab9 */ /* 0x000fe20000000800 */
[----:B------:R-:W-:Y:S01]  /*17040*/  UIADD3 UR9, UR4, 0x1f, URZ ;  /* 0x0000001f04097890 */ /* 0x000fe2000fffe03f */
[----:B------:R-:W-:Y:S01]  /*17050*/  BSSY B0, `(.L_x_550) ;  /* 0x00000da000007945 */ /* 0x000fe20003800000 */
[----:B------:R-:W-:Y:S01]  /*17060*/  UMOV UR7, 0xffffffff ;  /* 0xffffffff00077882 */ /* 0x000fe20000000000 */
[----:B------:R-:W-:Y:S01]  /*17070*/  ULDC UR6, c[0x0][0xc] ;  /* 0x0000030000067ab9 */ /* 0x000fe20000000800 */
[----:B------:R-:W-:Y:S01]  /*17080*/  USHF.L.U32 UR11, UR7, UR8, URZ ;  /* 0x00000008070b7299 */ /* 0x000fe2000800063f */
[----:B------:R-:W-:Y:S01]  /*17090*/  IMAD.MOV.U32 R9, RZ, RZ, 0x1 ;  /* 0x00000001ff097424 */ /* 0x000fe200078e00ff */
[----:B------:R-:W-:Y:S01]  /*170a0*/  USHF.R.S32.HI UR10, URZ, 0x1f, UR9 ;  /* 0x0000001f3f0a7899 */ /* 0x000fe20008011409 */
[----:B------:R-:W-:Y:S01]  /*170b0*/  MOV R7, 0x1 ;  /* 0x0000000100077802 */ /* 0x000fe20000000f00 */
[----:B------:R-:W-:Y:S01]  /*170c0*/  ULDC UR5, c[0x0][0x600] ;  /* 0x0001800000057ab9 */ /* 0x000fe20000000800 */
[----:B------:R-:W-:Y:S01]  /*170d0*/  ULDC UR7, c[0x0][0x10] ;  /* 0x0000040000077ab9 */ /* 0x000fe20000000800 */
[----:B------:R-:W-:Y:S01]  /*170e0*/  UMOV UR12, 0x1 ;  /* 0x00000001000c7882 */ /* 0x000fe20000000000 */
[----:B------:R-:W-:Y:S01]  /*170f0*/  UIADD3 UR4, UR5, -0x1, URZ ;  /* 0xffffffff05047890 */ /* 0x000fe2000fffe03f */
[----:B------:R-:W-:Y:S01]  /*17100*/  IMAD.MOV.U32 R6, RZ, RZ, RZ ;  /* 0x000000ffff067224 */ /* 0x000fe200078e00ff */
[----:B------:R-:W-:-:S02]  /*17110*/  UIMAD.WIDE.U32 UR6, UR6, UR7, URZ ;  /* 0x00000007060672a5 */ /* 0x000fc4000f8e003f */
[----:B------:R-:W-:Y:S02]  /*17120*/  USHF.L.U32 UR5, UR12, UR8, URZ ;  /* 0x000000080c057299 */ /* 0x000fe4000800063f */
[----:B------:R-:W-:Y:S01]  /*17130*/  ULEA.HI UR10, UR10, UR9, URZ, 0x5 ;  /* 0x000000090a0a7291 */ /* 0x000fe2000f8f283f */
[----:B------:R-:W-:Y:S01]  /*17140*/  ULDC UR8, c[0x0][0x14] ;  /* 0x0000050000087ab9 */ /* 0x000fe20000000800 */
[----:B------:R-:W-:Y:S01]  /*17150*/  ULOP3.LUT UR26, UR40, 0x2, URZ, 0xfc, !UPT ;  /* 0x00000002281a7892 */ /* 0x000fe2000f8efc3f */
[----:B0-----:R-:W-:Y:S01]  /*17160*/  IMAD.U32 R0, RZ, RZ, UR14 ;  /* 0x0000000eff007e24 */ /* 0x001fe2000f8e00ff */
[----:B------:R-:W-:Y:S02]  /*17170*/  UIMAD UR13, UR7, UR8, URZ ;  /* 0x00000008070d72a4 */ /* 0x000fe4000f8e023f */
[----:B------:R-:W-:Y:S02]  /*17180*/  UIMAD.WIDE.U32 UR22, UR6, UR8, URZ ;  /* 0x00000008061672a5 */ /* 0x000fe4000f8e003f */
[----:B------:R-:W-:-:S02]  /*17190*/  USHF.R.S32.HI UR7, URZ, 0x5, UR10 ;  /* 0x000000053f077899 */ /* 0x000fc4000801140a */
[----:B------:R-:W-:Y:S02]  /*171a0*/  ULOP3.LUT UR6, URZ, UR11, URZ, 0x33, !UPT ;  /* 0x0000000b3f067292 */ /* 0x000fe4000f8e333f */
[----:B------:R-:W-:Y:S02]  /*171b0*/  UIADD3 UR13, UR23, UR13, URZ ;  /* 0x0000000d170d7290 */ /* 0x000fe4000fffe03f */
[----:B------:R-:W-:Y:S01]  /*171c0*/  UIADD3 UR27, UR7, 0x1, URZ ;  /* 0x00000001071b7890 */ /* 0x000fe2000fffe03f */
[----:B------:R-:W-:-:S11]  /*171d0*/  ULDC.64 UR24, c[0x0][0x198] ;  /* 0x0000660000187ab9 */ /* 0x000fd60000000a00 */
.L_x_561:
[----:B------:R-:W-:-:S03]  /*171e0*/  UMOV UR8, 0xffffffff ;  /* 0xffffffff00087882 */ /* 0x000fc60000000000 */
[----:B------:R-:W-:Y:S05]  /*171f0*/  BRA.DIV UR8, `(.L_x_551) ;  /* 0x0000001208587947 */ /* 0x000fea000b800000 */
[----:B------:R-:W-:-:S13]  /*17200*/  ELECT P6, URZ, PT ;  /* 0x00000000003f782f */ /* 0x000fda00038c0000 */
.L_x_575:
[----:B------:R-:W0:Y:S01]  /*17210*/  LDC R4, c[0x0][0x28c] ;  /* 0x0000a300ff047b82 */ /* 0x000e220000000800 */
[----:B------:R-:W-:Y:S01]  /*17220*/  BSSY B1, `(.L_x_552) ;  /* 0x000003d000017945 */ /* 0x000fe20003800000 */
[----:B0-----:R-:W-:-:S13]  /*17230*/  ISETP.LT.OR P6, PT, R4, 0x1, !P6 ;  /* 0x000000010400780c */ /* 0x001fda00077c1670 */
[----:B------:R-:W-:Y:S05]  /*17240*/  @P6 BRA `(.L_x_553) ;  /* 0x0000000000e86947 */ /* 0x000fea0003800000 */
[----:B------:R-:W-:Y:S01]  /*17250*/  IMAD R3, R3, 0x4, R0 ;  /* 0x0000000403037824 */ /* 0x000fe200078e0200 */
[----:B------:R-:W-:Y:S01]  /*17260*/  MOV R12, RZ ;  /* 0x000000ff000c7202 */ /* 0x000fe20000000f00 */
[----:B------:R-:W-:Y:S02]  /*17270*/  IMAD.SHL.U32 R2, R2, 0x100, RZ ;  /* 0x0000010002027824 */ /* 0x000fe400078e00ff */
[----:B------:R-:W-:Y:S02]  /*17280*/  IMAD.SHL.U32 R3, R3, 0x40, RZ ;  /* 0x0000004003037824 */ /* 0x000fe400078e00ff */
[----:B------:R-:W-:Y:S02]  /*17290*/  IMAD.U32 R14, RZ, RZ, UR27 ;  /* 0x0000001bff0e7e24 */ /* 0x000fe4000f8e00ff */
[----:B------:R-:W-:Y:S02]  /*172a0*/  IMAD.MOV.U32 R4, RZ, RZ, R7 ;  /* 0x000000ffff047224 */ /* 0x000fe400078e0007 */
[----:B------:R-:W-:-:S07]  /*172b0*/  IMAD.MOV.U32 R5, RZ, RZ, R6 ;  /* 0x000000ffff057224 */ /* 0x000fce00078e0006 */
.L_x_556:
[----:B------:R-:W0:Y:S01]  /*172c0*/  S2UR UR8, SR_CgaCtaId ;  /* 0x00000000000879c3 */ /* 0x000e220000008800 */
[----:B------:R-:W1:Y:S01]  /*172d0*/  S2R R13, SR_TID.X ;  /* 0x00000000000d7919 */ /* 0x000e620000002100 */
[----:B------:R-:W-:Y:S01]  /*172e0*/  MOV R11, 0x400 ;  /* 0x00000400000b7802 */ /* 0x000fe20000000f00 */
[----:B0-----:R-:W-:-:S05]  /*172f0*/  IMAD.U32 R0, RZ, RZ, UR8 ;  /* 0x00000008ff007e24 */ /* 0x001fca000f8e00ff */
[----:B------:R-:W-:Y:S02]  /*17300*/  LEA R16, R0, R11, 0x18 ;  /* 0x0000000b00107211 */ /* 0x000fe400078ec0ff */
[----:B------:R-:W-:Y:S02]  /*17310*/  SHF.L.U32 R11, R4, 0x1f, RZ ;  /* 0x0000001f040b7819 */ /* 0x000fe400000006ff */
[----:B-1----:R-:W-:Y:S01]  /*17320*/  LOP3.LUT P1, RZ, R13, 0x7f, RZ, 0xc0, !PT ;  /* 0x0000007f0dff7812 */ /* 0x002fe2000782c0ff */
[----:B------:R-:W-:-:S04]  /*17330*/  IMAD R8, R5, 0x8, R16 ;  /* 0x0000000805087824 */ /* 0x000fc800078e0210 */
[----:B------:R-:W0:Y:S08]  /*17340*/  SYNCS.PHASECHK.TRANS64.TRYWAIT P0, [R8+URZ+0x38], R11 ;  /* 0x0000380b080075a7 */ /* 0x000e30000800017f */
[----:B------:R-:W1:Y:S01]  /*17350*/  @!P1 LDC R13, c[0x0][0x500] ;  /* 0x00014000ff0d9b82 */ /* 0x000e620000000800 */
[----:B0-----:R-:W-:Y:S05]  /*17360*/  @!P0 BRA `(.L_x_554) ;  /* 0x00000010001c8947 */ /* 0x001fea0003800000 */
.L_x_576:
[----:B------:R-:W-:Y:S01]  /*17370*/  UPRMT UR8, UR26, 0x9910, URZ ;  /* 0x000099101a087896 */ /* 0x000fe2000800003f */
[----:B-1----:R1:W-:Y:S03]  /*17380*/  @!P1 SYNCS.ARRIVE.TRANS64 RZ, [R8+URZ], R13 ;  /* 0x0000000d08ff99a7 */ /* 0x0023e6000800003f */
[----:B------:R-:W-:-:S06]  /*17390*/  UISETP.NE.AND UP0, UPT, UR8, 0x2, UPT ;  /* 0x000000020800788c */ /* 0x000fcc000bf05270 */
[----:B------:R-:W-:-:S13]  /*173a0*/  PLOP3.LUT P0, PT, PT, PT, UP0, 0x80, 0x0 ;  /* 0x000000000000781c */ /* 0x000fda0003f0f008 */
[----:B-1----:R-:W-:Y:S05]  /*173b0*/  @P0 BRA `(.L_x_555) ;  /* 0x0000000000040947 */ /* 0x002fea0003800000 */
[----:B------:R-:W-:Y:S01]  /*173c0*/  BPT.TRAP 0x1 ;  /* 0x000000040000795c */ /* 0x000fe20000300000 */
.L_x_555:
[----:B0-----:R-:W-:Y:S01]  /*173d0*/  LEA R11, R5, R0, 0x2 ;  /* 0x00000000050b7211 */ /* 0x001fe200078e10ff */
[----:B------:R-:W-:Y:S01]  /*173e0*/  VIADD R14, R14, 0xffffffff ;  /* 0xffffffff0e0e7836 */ /* 0x000fe20000000000 */
[----:B------:R-:W-:Y:S01]  /*173f0*/  R2UR UR19, R3 ;  /* 0x00000000031372ca */ /* 0x000fe200000e0000 */
[----:B------:R-:W-:Y:S01]  /*17400*/  UIADD3 UR14, UP0, UR24, 0xf0, URZ ;  /* 0x000000f0180e7890 */ /* 0x000fe2000ff1e03f */
[----:B------:R-:W-:Y:S01]  /*17410*/  R2UR UR9, R8 ;  /* 0x00000000080972ca */ /* 0x000fe200000e0000 */
[----:B------:R-:W-:Y:S01]  /*17420*/  IMAD.SHL.U32 R11, R11, 0x800, RZ ;  /* 0x000008000b0b7824 */ /* 0x000fe200078e00ff */
[----:B------:R-:W-:Y:S01]  /*17430*/  R2UR UR10, R12 ;  /* 0x000000000c0a72ca */ /* 0x000fe200000e0000 */
[----:B------:R-:W-:Y:S01]  /*17440*/  UIADD3 UR28, UP1, UR24, 0x1f0, URZ ;  /* 0x000001f0181c7890 */ /* 0x000fe2000ff3e03f */
[----:B------:R-:W-:Y:S01]  /*17450*/  R2UR UR12, R10 ;  /* 0x000000000a0c72ca */ /* 0x000fe200000e0000 */
[--C-:B------:R-:W-:Y:S01]  /*17460*/  IMAD R11, R11, 0x2, R16.reuse ;  /* 0x000000020b0b7824 */ /* 0x100fe200078e0210 */
[----:B------:R-:W-:Y:S01]  /*17470*/  R2UR UR20, R2 ;  /* 0x00000000021472ca */ /* 0x000fe200000e0000 */
[C---:B------:R-:W-:Y:S01]  /*17480*/  IMAD R16, R5.reuse, 0x4000, R16 ;  /* 0x0000400005107824 */ /* 0x040fe200078e0210 */
[----:B------:R-:W-:Y:S01]  /*17490*/  UIADD3.X UR15, URZ, UR25, URZ, UP0, !UPT ;  /* 0x000000193f0f7290 */ /* 0x000fe200087fe43f */
[----:B------:R-:W-:Y:S01]  /*174a0*/  ISETP.GT.AND P1, PT, R14, 0x1, PT ;  /* 0x000000010e00780c */ /* 0x000fe20003f24270 */
[----:B------:R-:W-:Y:S01]  /*174b0*/  VIADD R5, R5, 0x1 ;  /* 0x0000000105057836 */ /* 0x000fe20000000000 */
[----:B------:R-:W-:Y:S01]  /*174c0*/  R2UR UR8, R11 ;  /* 0x000000000b0872ca */ /* 0x000fe200000e0000 */
[----:B------:R-:W-:Y:S01]  /*174d0*/  UIADD3.X UR29, URZ, UR25, URZ, UP1, !UPT ;  /* 0x000000193f1d7290 */ /* 0x000fe20008ffe43f */
[----:B------:R-:W-:Y:S01]  /*174e0*/  R2UR UR11, R16 ;  /* 0x00000000100b72ca */ /* 0x000fe200000e0000 */
[----:B------:R-:W-:Y:S01]  /*174f0*/  UMOV UR21, 0xf0000 ;  /* 0x000f000000157882 */ /* 0x000fe20000000000 */
[----:B------:R-:W-:Y:S01]  /*17500*/  UMOV UR16, 0x0 ;  /* 0x0000000000107882 */ /* 0x000fe20000000000 */
[----:B------:R-:W-:Y:S01]  /*17510*/  UMOV UR17, 0x10000000 ;  /* 0x1000000000117882 */ /* 0x000fe20000000000 */
[----:B------:R-:W-:-:S02]  /*17520*/  ISETP.NE.AND P0, PT, R5, 0x7, PT ;  /* 0x000000070500780c */ /* 0x000fc40003f05270 */
[----:B------:R-:W-:Y:S02]  /*17530*/  IADD3 R12, R12, 0x20, RZ ;  /* 0x000000200c0c7810 */ /* 0x000fe40007ffe0ff */
[----:B------:R-:W-:Y:S02]  /*17540*/  SEL R11, RZ, 0x1, P0 ;  /* 0x00000001ff0b7807 */ /* 0x000fe40000000000 */
[----:B------:R-:W-:Y:S01]  /*17550*/  SEL R5, R5, RZ, P0 ;  /* 0x000000ff05057207 */ /* 0x000fe20000000000 */
[----:B------:R-:W-:Y:S01]  /*17560*/  UIADD3 UR8, UR8, 0x180, URZ ;  /* 0x0000018008087890 */ /* 0x000fe2000fffe03f */
[----:B------:R-:W-:Y:S01]  /*17570*/  LOP3.LUT R4, R4, R11, RZ, 0x3c, !PT ;  /* 0x0000000b04047212 */ /* 0x000fe200078e3cff */
[----:B------:R-:W-:-:S03]  /*17580*/  UIADD3 UR18, UR11, 0x1c180, URZ ;  /* 0x0001c1800b127890 */ /* 0x000fc6000fffe03f */
[----:B------:R-:W-:-:S04]  /*17590*/  UMOV UR11, UR19 ;  /* 0x00000013000b7c82 */ /* 0x000fc80008000000 */
[----:B------:R0:W-:Y:S02]  /*175a0*/  UTMALDG.3D.MULTICAST [UR8], [UR14], UR21, desc[UR16] ;  /* 0x000010080e0073b4 */ /* 0x0001e40008011815 */
[----:B0-----:R-:W-:Y:S01]  /*175b0*/  UMOV UR8, UR18 ;  /* 0x0000001200087c82 */ /* 0x001fe20008000000 */
[----:B------:R-:W-:Y:S02]  /*175c0*/  UMOV UR11, UR20 ;  /* 0x00000014000b7c82 */ /* 0x000fe40008000000 */
[----:B------:R0:W-:Y:S02]  /*175d0*/  UTMALDG.3D [UR8], [UR28], desc[UR16] ;  /* 0x000010081c0075b4 */ /* 0x0001e40008011000 */
[----:B0-----:R-:W-:Y:S05]  /*175e0*/  @P1 BRA `(.L_x_556) ;  /* 0xfffffffc00341947 */ /* 0x001fea000383ffff */
.L_x_553:
[----:B------:R-:W-:Y:S05]  /*175f0*/  BSYNC B1 ;  /* 0x0000000000017941 */ /* 0x000fea0003800000 */
.L_x_552:
[----:B------:R-:W2:Y:S01]  /*17600*/  LDL.LU R15, [R1+0x200] ;  /* 0x00020000010f7983 */ /* 0x000ea20000300800 */
[----:B------:R-:W-:Y:S01]  /*17610*/  LOP3.LUT P1, RZ, R9, 0xff, RZ, 0xc0, !PT ;  /* 0x000000ff09ff7812 */ /* 0x000fe2000782c0ff */
[----:B------:R-:W-:Y:S01]  /*17620*/  VIADD R5, R6, UR7 ;  /* 0x0000000706057c36 */ /* 0x000fe20008000000 */
[----:B------:R-:W-:Y:S01]  /*17630*/  ULDC.64 UR8, c[0x0][0x650] ;  /* 0x0001940000087ab9 */ /* 0x000fe20000000a00 */
[----:B------:R-:W3:Y:S01]  /*17640*/  LDL.LU R13, [R1+0x204] ;  /* 0x00020400010d7983 */ /* 0x000ee20000300800 */
[----:B------:R-:W-:Y:S01]  /*17650*/  UISETP.GE.U32.AND UP0, UPT, UR7, 0x7, UPT ;  /* 0x000000070700788c */ /* 0x000fe2000bf06070 */
[C---:B------:R-:W-:Y:S01]  /*17660*/  IMAD.WIDE.U32 R2, R5.reuse, 0x24924925, RZ ;  /* 0x2492492505027825 */ /* 0x040fe200078e00ff */
[C---:B------:R-:W-:Y:S01]  /*17670*/  ISETP.GT.U32.AND P0, PT, R5.reuse, 0x6, PT ;  /* 0x000000060500780c */ /* 0x040fe20003f04070 */
[----:B------:R-:W-:Y:S01]  /*17680*/  BSSY B1, `(.L_x_557) ;  /* 0x0000074000017945 */ /* 0x000fe20003800000 */
[----:B------:R-:W-:Y:S01]  /*17690*/  MOV R10, 0xffffffff ;  /* 0xffffffff000a7802 */ /* 0x000fe20000000f00 */
[----:B------:R-:W-:Y:S01]  /*176a0*/  IMAD.IADD R2, R5, 0x1, -R3 ;  /* 0x0000000105027824 */ /* 0x000fe200078e0a03 */
[----:B------:R-:W-:-:S03]  /*176b0*/  PRMT R4, RZ, 0x7610, R4 ;  /* 0x00007610ff047816 */ /* 0x000fc60000000004 */
[----:B------:R-:W0:Y:S01]  /*176c0*/  @P1 S2R R0, SR_CgaCtaId ;  /* 0x0000000000001919 */ /* 0x000e220000008800 */
[----:B------:R-:W-:Y:S01]  /*176d0*/  LEA.HI R3, R2, R3, RZ, 0x1f ;  /* 0x0000000302037211 */ /* 0x000fe200078ff8ff */
[----:B------:R-:W-:Y:S01]  /*176e0*/  IMAD.U32 R2, RZ, RZ, UR7 ;  /* 0x00000007ff027e24 */ /* 0x000fe2000f8e00ff */
[----:B------:R-:W-:Y:S02]  /*176f0*/  @P1 MOV R9, 0x400 ;  /* 0x0000040000091802 */ /* 0x000fe40000000f00 */
[----:B------:R-:W-:Y:S01]  /*17700*/  SHF.R.U32.HI R6, RZ, 0x2, R3 ;  /* 0x00000002ff067819 */ /* 0x000fe20000011603 */
[----:B------:R-:W-:Y:S01]  /*17710*/  IMAD.MOV.U32 R3, RZ, RZ, -0x1 ;  /* 0xffffffffff037424 */ /* 0x000fe200078e00ff */
[----:B------:R-:W-:-:S04]  /*17720*/  ISETP.LT.U32.AND P0, PT, R2, 0x7, P0 ;  /* 0x000000070200780c */ /* 0x000fc80000701070 */
[----:B------:R-:W-:-:S04]  /*17730*/  SEL R2, RZ, 0x1, !P0 ;  /* 0x00000001ff027807 */ /* 0x000fc80004000000 */
[----:B------:R-:W-:Y:S01]  /*17740*/  LOP3.LUT R7, R7, R2, RZ, 0x3c, !PT ;  /* 0x0000000207077212 */ /* 0x000fe200078e3cff */
[----:B------:R-:W-:Y:S01]  /*17750*/  IMAD.MOV.U32 R2, RZ, RZ, -0x1 ;  /* 0xffffffffff027424 */ /* 0x000fe200078e00ff */
[----:B0-----:R-:W-:-:S04]  /*17760*/  @P1 LEA R9, R0, R9, 0x18 ;  /* 0x0000000900091211 */ /* 0x001fc800078ec0ff */
[----:B------:R0:W-:Y:S01]  /*17770*/  @P1 SYNCS.ARRIVE.TRANS64.A1T0 RZ, [R9+URZ+0x88], RZ ;  /* 0x000088ff09ff19a7 */ /* 0x0001e2000810003f */
[----:B------:R-:W-:Y:S02]  /*17780*/  PLOP3.LUT P1, PT, PT, PT, UP0, 0x80, 0x0 ;  /* 0x000000000000781c */ /* 0x000fe40003f2f008 */
[----:B0-----:R-:W-:-:S11]  /*17790*/  PRMT R9, RZ, 0x7610, R9 ;  /* 0x00007610ff097816 */ /* 0x001fd60000000009 */
[----:B------:R-:W-:Y:S01]  /*177a0*/  @P1 LOP3.LUT R7, R7, 0x1, R6, 0x78, !PT ;  /* 0x0000000107071812 */ /* 0x000fe200078e7806 */
[----:B------:R-:W-:Y:S01]  /*177b0*/  IMAD R6, R6, -0x7, R5 ;  /* 0xfffffff906067824 */ /* 0x000fe200078e0205 */
[----:B---3--:R-:W-:-:S04]  /*177c0*/  IADD3 R13, P0, R13, UR22, RZ ;  /* 0x000000160d0d7c10 */ /* 0x008fc8000ff1e0ff */
[----:B--2---:R-:W-:Y:S01]  /*177d0*/  IADD3.X R15, R15, UR13, RZ, P0, !PT ;  /* 0x0000000d0f0f7c10 */ /* 0x004fe200087fe4ff */
[----:B------:R0:W-:Y:S01]  /*177e0*/  STL [R1+0x204], R13 ;  /* 0x0002040d01007387 */ /* 0x0001e20000100800 */
[----:B------:R-:W-:-:S03]  /*177f0*/  ISETP.GE.U32.AND P0, PT, R13, UR8, PT ;  /* 0x000000080d007c0c */ /* 0x000fc6000bf06070 */
[----:B------:R0:W-:Y:S01]  /*17800*/  STL [R1+0x200], R15 ;  /* 0x0002000f01007387 */ /* 0x0001e20000100800 */
[----:B------:R-:W-:-:S13]  /*17810*/  ISETP.GE.U32.AND.EX P0, PT, R15, UR9, PT, P0 ;  /* 0x000000090f007c0c */ /* 0x000fda000bf06100 */
[----:B0-----:R-:W-:Y:S05]  /*17820*/  @P0 BRA `(.L_x_558) ;  /* 0x0000000400640947 */ /* 0x001fea0003800000 */
[----:B------:R-:W0:Y:S01]  /*17830*/  S2R R8, SR_CTAID.X ;  /* 0x0000000000087919 */ /* 0x000e220000002500 */
[----:B------:R-:W-:Y:S01]  /*17840*/  ULDC UR8, c[0x0][0x150] ;  /* 0x0000540000087ab9 */ /* 0x000fe20000000800 */
[----:B------:R-:W1:Y:S01]  /*17850*/  LDC R3, c[0x0][0x144] ;  /* 0x00005100ff037b82 */ /* 0x000e620000000800 */
[----:B------:R-:W-:Y:S01]  /*17860*/  UISETP.NE.AND UP0, UPT, UR45, URZ, UPT ;  /* 0x0000003f2d00728c */ /* 0x000fe2000bf05270 */
[----:B------:R-:W2:Y:S01]  /*17870*/  S2R R5, SR_CTAID.Y ;  /* 0x0000000000057919 */ /* 0x000ea20000002600 */
[----:B------:R-:W-:-:S04]  /*17880*/  ULDC UR11, c[0x0][0x630] ;  /* 0x00018c00000b7ab9 */ /* 0x000fc80000000800 */
[----:B------:R-:W-:Y:S01]  /*17890*/  PLOP3.LUT P0, PT, PT, PT, UP0, 0x80, 0x0 ;  /* 0x000000000000781c */ /* 0x000fe20003f0f008 */
[----:B------:R-:W3:Y:S01]  /*178a0*/  LDC R12, c[0x0][0x148] ;  /* 0x00005200ff0c7b82 */ /* 0x000ee20000000800 */
[----:B0-----:R-:W-:Y:S02]  /*178b0*/  I2FP.F32.U32 R2, R8 ;  /* 0x0000000800027245 */ /* 0x001fe40000201000 */
[----:B--2---:R-:W-:-:S03]  /*178c0*/  I2FP.F32.U32 R4, R5 ;  /* 0x0000000500047245 */ /* 0x004fc60000201000 */
[----:B------:R-:W-:Y:S01]  /*178d0*/  FMUL R2, R2, UR8 ;  /* 0x0000000802027c20 */ /* 0x000fe20008400000 */
[----:B------:R-:W-:Y:S02]  /*178e0*/  ULDC UR8, c[0x0][0x154] ;  /* 0x0000550000087ab9 */ /* 0x000fe40000000800 */
[----:B------:R-:W-:Y:S01]  /*178f0*/  FMUL R10, R4, UR8 ;  /* 0x00000008040a7c20 */ /* 0x000fe20008400000 */
[----:B------:R-:W-:Y:S02]  /*17900*/  ULDC.64 UR8, c[0x0][0x628] ;  /* 0x00018a0000087ab9 */ /* 0x000fe40000000a00 */
[----:B------:R-:W0:Y:S08]  /*17910*/  F2I.U32.TRUNC.NTZ R2, R2 ;  /* 0x0000000200027305 */ /* 0x000e30000020f000 */
[----:B------:R-:W2:Y:S01]  /*17920*/  F2I.U32.TRUNC.NTZ R10, R10 ;  /* 0x0000000a000a7305 */ /* 0x000ea2000020f000 */
[----:B0-----:R-:W-:-:S02]  /*17930*/  IMAD.MOV R4, RZ, RZ, -R2 ;  /* 0x000000ffff047224 */ /* 0x001fc400078e0a02 */
[----:B------:R-:W-:Y:S02]  /*17940*/  IMAD.MOV.U32 R2, RZ, RZ, R13 ;  /* 0x000000ffff027224 */ /* 0x000fe400078e000d */
[----:B-1----:R-:W-:Y:S02]  /*17950*/  IMAD R8, R3, R4, R8 ;  /* 0x0000000403087224 */ /* 0x002fe400078e0208 */
[----:B--2---:R-:W-:-:S04]  /*17960*/  IMAD.MOV R3, RZ, RZ, -R10 ;  /* 0x000000ffff037224 */ /* 0x004fc800078e0a0a */
[----:B---3--:R-:W-:Y:S01]  /*17970*/  @P0 IMAD R8, R12, R3, R5 ;  /* 0x000000030c080224 */ /* 0x008fe200078e0205 */
[----:B------:R-:W-:Y:S01]  /*17980*/  ISETP.NE.U32.AND P0, PT, RZ, UR8, PT ;  /* 0x00000008ff007c0c */ /* 0x000fe2000bf05070 */
[----:B------:R-:W-:-:S03]  /*17990*/  IMAD.MOV.U32 R3, RZ, RZ, R15 ;  /* 0x000000ffff037224 */ /* 0x000fc600078e000f */
[----:B------:R-:W-:-:S13]  /*179a0*/  ISETP.NE.AND.EX P0, PT, RZ, UR9, PT, P0 ;  /* 0x00000009ff007c0c */ /* 0x000fda000bf05300 */
[----:B------:R-:W-:Y:S05]  /*179b0*/  @!P0 BRA `(.L_x_559) ;  /* 0x0000000000288947 */ /* 0x000fea0003800000 */
[----:B------:R-:W-:Y:S02]  /*179c0*/  ULDC UR10, c[0x0][0x634] ;  /* 0x00018d00000a7ab9 */ /* 0x000fe40000000800 */
[----:B------:R-:W-:-:S05]  /*179d0*/  IADD3 R3, P0, R13, UR10, RZ ;  /* 0x0000000a0d037c10 */ /* 0x000fca000ff1e0ff */
[----:B------:R-:W-:-:S04]  /*179e0*/  IMAD.X R11, RZ, RZ, R15, P0 ;  /* 0x000000ffff0b7224 */ /* 0x000fc800000e060f */
[----:B------:R-:W-:-:S04]  /*179f0*/  IMAD.WIDE.U32 R4, R11, UR8, RZ ;  /* 0x000000080b047c25 */ /* 0x000fc8000f8e00ff */
[----:B------:R-:W-:-:S04]  /*17a00*/  IMAD.WIDE.U32 R4, P0, R3, UR9, R4 ;  /* 0x0000000903047c25 */ /* 0x000fc8000f800004 */
[----:B------:R-:W-:-:S04]  /*17a10*/  IMAD.WIDE.U32 R2, R3, UR8, RZ ;  /* 0x0000000803027c25 */ /* 0x000fc8000f8e00ff */
[----:B------:R-:W-:Y:S01]  /*17a20*/  IMAD.MOV.U32 R2, RZ, RZ, R5 ;  /* 0x000000ffff027224 */ /* 0x000fe200078e0005 */
[----:B------:R-:W-:Y:S02]  /*17a30*/  IADD3 RZ, P1, R3, R4, RZ ;  /* 0x0000000403ff7210 */ /* 0x000fe40007f3e0ff */
[----:B------:R-:W-:-:S03]  /*17a40*/  IADD3.X R3, RZ, RZ, RZ, P0, !PT ;  /* 0x000000ffff037210 */ /* 0x000fc600007fe4ff */
[----:B------:R-:W-:-:S08]  /*17a50*/  IMAD.WIDE.U32.X R2, R11, UR9, R2, P1 ;  /* 0x000000090b027c25 */ /* 0x000fd000088e0402 */
.L_x_559:
[--C-:B------:R-:W-:Y:S01]  /*17a60*/  SHF.R.U64 R10, R2, UR11, R3.reuse ;  /* 0x0000000b020a7c19 */ /* 0x100fe20008001203 */
[----:B------:R-:W-:Y:S01]  /*17a70*/  ULDC.64 UR8, c[0x0][0x620] ;  /* 0x0001880000087ab9 */ /* 0x000fe20000000a00 */
[----:B------:R-:W-:Y:S01]  /*17a80*/  SHF.R.U32.HI R2, RZ, UR11, R3 ;  /* 0x0000000bff027c19 */ /* 0x000fe20008011603 */
[----:B------:R-:W-:Y:S01]  /*17a90*/  IMAD.MOV.U32 R3, RZ, RZ, R15 ;  /* 0x000000ffff037224 */ /* 0x000fe200078e000f */
[----:B------:R-:W-:Y:S01]  /*17aa0*/  IADD3 R11, P0, RZ, -R10, RZ ;  /* 0x8000000aff0b7210 */ /* 0x000fe20007f1e0ff */
[----:B------:R-:W-:-:S04]  /*17ab0*/  ULDC.64 UR10, c[0x0][0x640] ;  /* 0x00019000000a7ab9 */ /* 0x000fc80000000a00 */
[----:B------:R-:W-:Y:S01]  /*17ac0*/  IMAD.X R2, RZ, RZ, ~R2, P0 ;  /* 0x000000ffff027224 */ /* 0x000fe200000e0e02 */
[----:B------:R-:W-:-:S03]  /*17ad0*/  ISETP.NE.U32.AND P0, PT, RZ, UR10, PT ;  /* 0x0000000aff007c0c */ /* 0x000fc6000bf05070 */
[----:B------:R-:W-:Y:S01]  /*17ae0*/  IMAD R2, R2, UR8, RZ ;  /* 0x0000000802027c24 */ /* 0x000fe2000f8e02ff */
[----:B------:R-:W-:-:S03]  /*17af0*/  ISETP.NE.AND.EX P0, PT, RZ, UR11, PT, P0 ;  /* 0x0000000bff007c0c */ /* 0x000fc6000bf05300 */
[----:B------:R-:W-:Y:S02]  /*17b00*/  IMAD R5, R11, UR9, R2 ;  /* 0x000000090b057c24 */ /* 0x000fe4000f8e0202 */
[----:B------:R-:W-:-:S04]  /*17b10*/  IMAD.MOV.U32 R2, RZ, RZ, R13 ;  /* 0x000000ffff027224 */ /* 0x000fc800078e000d */
[----:B------:R-:W-:Y:S01]  /*17b20*/  IMAD.WIDE.U32 R2, R11, UR8, R2 ;  /* 0x000000080b027c25 */ /* 0x000fe2000f8e0002 */
[----:B------:R-:W-:-:S03]  /*17b30*/  ULDC UR8, c[0x0][0x618] ;  /* 0x0001860000087ab9 */ /* 0x000fc60000000800 */
[----:B------:R-:W-:-:S05]  /*17b40*/  IMAD.IADD R3, R3, 0x1, R5 ;  /* 0x0000000103037824 */ /* 0x000fca00078e0205 */
[--C-:B------:R-:W-:Y:S02]  /*17b50*/  SHF.R.U64 R11, R2, UR8, R3.reuse ;  /* 0x00000008020b7c19 */ /* 0x100fe40008001203 */
[----:B------:R-:W-:Y:S01]  /*17b60*/  SHF.R.U32.HI R2, RZ, UR8, R3 ;  /* 0x00000008ff027c19 */ /* 0x000fe20008011603 */
[----:B------:R-:W-:-:S03]  /*17b70*/  ULDC UR8, c[0x0][0x608] ;  /* 0x0001820000087ab9 */ /* 0x000fc60000000800 */
[--C-:B------:R-:W-:Y:S02]  /*17b80*/  SHF.R.U32.HI R3, RZ, UR8, R2.reuse ;  /* 0x00000008ff037c19 */ /* 0x100fe40008011602 */
[----:B------:R-:W-:Y:S01]  /*17b90*/  SHF.R.U64 R12, R11, UR8, R2 ;  /* 0x000000080b0c7c19 */ /* 0x000fe20008001202 */
[----:B------:R-:W-:Y:S02]  /*17ba0*/  ULDC UR8, c[0x0][0x658] ;  /* 0x0001960000087ab9 */ /* 0x000fe40000000800 */
[--C-:B------:R-:W-:Y:S02]  /*17bb0*/  SHF.R.U32.HI R15, RZ, UR8, R3.reuse ;  /* 0x00000008ff0f7c19 */ /* 0x100fe40008011603 */
[----:B------:R-:W-:-:S03]  /*17bc0*/  SHF.R.U64 R13, R12, UR8, R3 ;  /* 0x000000080c0d7c19 */ /* 0x000fc60008001203 */
[----:B------:R-:W-:Y:S01]  /*17bd0*/  IMAD.MOV.U32 R3, RZ, RZ, R15 ;  /* 0x000000ffff037224 */ /* 0x000fe200078e000f */
[----:B------:R-:W-:Y:S01]  /*17be0*/  MOV R2, R13 ;  /* 0x0000000d00027202 */ /* 0x000fe20000000f00 */
[----:B------:R-:W-:Y:S06]  /*17bf0*/  @!P0 BRA `(.L_x_560) ;  /* 0x0000000000288947 */ /* 0x000fec0003800000 */
[----:B------:R-:W-:Y:S02]  /*17c00*/  ULDC UR8, c[0x0][0x64c] ;  /* 0x0001930000087ab9 */ /* 0x000fe40000000800 */
[----:B------:R-:W-:-:S05]  /*17c10*/  IADD3 R3, P0, R13, UR8, RZ ;  /* 0x000000080d037c10 */ /* 0x000fca000ff1e0ff */
[----:B------:R-:W-:-:S04]  /*17c20*/  IMAD.X R15, RZ, RZ, R15, P0 ;  /* 0x000000ffff0f7224 */ /* 0x000fc800000e060f */
[----:B------:R-:W-:-:S04]  /*17c30*/  IMAD.WIDE.U32 R4, R15, UR10, RZ ;  /* 0x0000000a0f047c25 */ /* 0x000fc8000f8e00ff */
[----:B------:R-:W-:-:S04]  /*17c40*/  IMAD.WIDE.U32 R4, P0, R3, UR11, R4 ;  /* 0x0000000b03047c25 */ /* 0x000fc8000f800004 */
[----:B------:R-:W-:-:S04]  /*17c50*/  IMAD.WIDE.U32 R2, R3, UR10, RZ ;  /* 0x0000000a03027c25 */ /* 0x000fc8000f8e00ff */
[----:B------:R-:W-:Y:S01]  /*17c60*/  IMAD.MOV.U32 R2, RZ, RZ, R5 ;  /* 0x000000ffff027224 */ /* 0x000fe200078e0005 */
[----:B------:R-:W-:Y:S01]  /*17c70*/  IADD3 RZ, P1, R3, R4, RZ ;  /* 0x0000000403ff7210 */ /* 0x000fe20007f3e0ff */
[----:B------:R-:W-:-:S04]  /*17c80*/  IMAD.X R3, RZ, RZ, RZ, P0 ;  /* 0x000000ffff037224 */ /* 0x000fc800000e06ff */
[----:B------:R-:W-:-:S08]  /*17c90*/  IMAD.WIDE.U32.X R2, R15, UR11, R2, P1 ;  /* 0x0000000b0f027c25 */ /* 0x000fd000088e0402 */
.L_x_560:
[----:B------:R-:W-:Y:S01]  /*17ca0*/  ULDC UR8, c[0x0][0x648] ;  /* 0x0001920000087ab9 */ /* 0x000fe20000000800 */
[----:B------:R-:W-:Y:S01]  /*17cb0*/  LOP3.LUT R12, R12, UR6, RZ, 0xc0, !PT ;  /* 0x000000060c0c7c12 */ /* 0x000fe2000f8ec0ff */
[----:B------:R-:W-:Y:S01]  /*17cc0*/  UISETP.NE.AND UP0, UPT, UR45, URZ, UPT ;  /* 0x0000003f2d00728c */ /* 0x000fe2000bf05270 */
[----:B------:R-:W-:Y:S01]  /*17cd0*/  SHF.R.U64 R3, R2, UR8, R3 ;  /* 0x0000000802037c19 */ /* 0x000fe20008001203 */
[----:B------:R-:W-:Y:S01]  /*17ce0*/  ULDC UR8, c[0x0][0x638] ;  /* 0x00018e0000087ab9 */ /* 0x000fe20000000800 */
[----:B------:R-:W-:-:S03]  /*17cf0*/  MOV R4, 0x1 ;  /* 0x0000000100047802 */ /* 0x000fc60000000f00 */
[----:B------:R-:W-:Y:S01]  /*17d00*/  IMAD.MOV R2, RZ, RZ, -R3 ;  /* 0x000000ffff027224 */ /* 0x000fe200078e0a03 */
[----:B------:R-:W-:Y:S01]  /*17d10*/  PLOP3.LUT P0, PT, PT, PT, UP0, 0x40, 0x0 ;  /* 0x000000000000781c */ /* 0x000fe20003f0e808 */
[----:B------:R-:W-:Y:S01]  /*17d20*/  IMAD R5, R3, UR5, R12 ;  /* 0x0000000503057c24 */ /* 0x000fe2000f8e020c */
[----:B------:R-:W-:Y:S01]  /*17d30*/  PLOP3.LUT P1, PT, PT, PT, UP0, 0x40, 0x0 ;  /* 0x000000000000781c */ /* 0x000fe20003f2e808 */
[----:B------:R-:W-:Y:S01]  /*17d40*/  IMAD R13, R2, UR8, R13 ;  /* 0x00000008020d7c24 */ /* 0x000fe2000f8e020d */
[----:B------:R-:W-:Y:S01]  /*17d50*/  ULDC UR8, c[0x0][0x610] ;  /* 0x0001840000087ab9 */ /* 0x000fe20000000800 */
[----:B------:R-:W-:Y:S01]  /*17d60*/  LOP3.LUT R2, R11, UR4, RZ, 0xc0, !PT ;  /* 0x000000040b027c12 */ /* 0x000fe2000f8ec0ff */
[----:B------:R-:W-:Y:S01]  /*17d70*/  IMAD R8, R5, UR8, R8 ;  /* 0x0000000805087c24 */ /* 0x000fe2000f8e0208 */
[----:B------:R-:W-:-:S03]  /*17d80*/  ULDC UR8, c[0x0][0x600] ;  /* 0x0001800000087ab9 */ /* 0x000fc60000000800 */
[----:B------:R-:W-:-:S05]  /*17d90*/  IMAD R13, R13, UR8, R2 ;  /* 0x000000080d0d7c24 */ /* 0x000fca000f8e0202 */
[----:B------:R-:W-:Y:S02]  /*17da0*/  SEL R2, R13, R8, P0 ;  /* 0x000000080d027207 */ /* 0x000fe40000000000 */
[----:B------:R-:W-:-:S07]  /*17db0*/  SEL R3, R8, R13, P1 ;  /* 0x0000000d08037207 */ /* 0x000fce0000800000 */
.L_x_558:
[----:B------:R-:W-:Y:S05]  /*17dc0*/  BSYNC B1 ;  /* 0x0000000000017941 */ /* 0x000fea0003800000 */
.L_x_557:
[----:B------:R-:W-:-:S13]  /*17dd0*/  LOP3.LUT P0, RZ, R4, 0xff, RZ, 0xc0, !PT ;  /* 0x000000ff04ff7812 */ /* 0x000fda000780c0ff */
[----:B------:R-:W-:Y:S05]  /*17de0*/  @P0 BRA `(.L_x_561) ;  /* 0xfffffff000fc0947 */ /* 0x000fea000383ffff */
[----:B------:R-:W-:Y:S05]  /*17df0*/  BSYNC B0 ;  /* 0x0000000000007941 */ /* 0x000fea0003800000 */
.L_x_550:
[----:B------:R-:W-:-:S03]  /*17e00*/  UMOV UR8, 0xffffffff ;  /* 0xffffffff00087882 */ /* 0x000fc60000000000 */
[----:B------:R-:W-:Y:S05]  /*17e10*/  BRA.DIV UR8, `(.L_x_562) ;  /* 0x0000000608847947 */ /* 0x000fea000b800000 */
[----:B------:R-:W-:-:S13]  /*17e20*/  ELECT P6, URZ, PT ;  /* 0x00000000003f782f */ /* 0x000fda00038c0000 */
.L_x_579:
[----:B------:R-:W-:Y:S04]  /*17e30*/  BSSY B0, `(.L_x_563) ;  /* 0x0000047000007945 */ /* 0x000fe80003800000 */
[----:B------:R-:W-:Y:S05]  /*17e40*/  @!P6 BRA `(.L_x_564) ;  /* 0x000000040014e947 */ /* 0x000fea0003800000 */
[----:B------:R-:W-:-:S04]  /*17e50*/  ULOP3.LUT UR8, UR40, 0x2, URZ, 0xfc, !UPT ;  /* 0x0000000228087892 */ /* 0x000fc8000f8efc3f */
[----:B------:R-:W-:-:S06]  /*17e60*/  UISETP.NE.AND UP0, UPT, UR8, 0x3, UPT ;  /* 0x000000030800788c */ /* 0x000fcc000bf05270 */
[----:B------:R-:W-:-:S13]  /*17e70*/  PLOP3.LUT P0, PT, PT, PT, UP0, 0x80, 0x0 ;  /* 0x000000000000781c */ /* 0x000fda0003f0f008 */
[----:B------:R-:W-:Y:S05]  /*17e80*/  @!P0 BRA `(.L_x_565) ;  /* 0x0000000000048947 */ /* 0x000fea0003800000 */
[----:B------:R-:W-:Y:S01]  /*17e90*/  BPT.TRAP 0x1 ;  /* 0x000000040000795c */ /* 0x000fe20000300000 */
.L_x_565:
[----:B------:R-:W0:Y:S01]  /*17ea0*/  S2R R3, SR_CgaCtaId ;  /* 0x0000000000037919 */ /* 0x000e220000008800 */
[----:B------:R-:W-:-:S04]  /*17eb0*/  MOV R0, 0x400 ;  /* 0x0000040000007802 */ /* 0x000fc80000000f00 */
[----:B0-----:R-:W-:Y:S02]  /*17ec0*/  LEA R3, R3, R0, 0x18 ;  /* 0x0000000003037211 */ /* 0x001fe400078ec0ff */
[----:B------:R-:W-:-:S03]  /*17ed0*/  SHF.L.U32 R0, R7, 0x1f, RZ ;  /* 0x0000001f07007819 */ /* 0x000fc600000006ff */
[----:B------:R-:W-:-:S04]  /*17ee0*/  VIADD R3, R3, 0x38 ;  /* 0x0000003803037836 */ /* 0x000fc80000000000 */
[----:B------:R-:W-:-:S04]  /*17ef0*/  IMAD R5, R6, 0x8, R3 ;  /* 0x0000000806057824 */ /* 0x000fc800078e0203 */
[----:B------:R-:W0:Y:S02]  /*17f00*/  SYNCS.PHASECHK.TRANS64.TRYWAIT P0, [R5+URZ], R0 ;  /* 0x00000000050075a7 */ /* 0x000e24000800017f */
[----:B0-----:R-:W-:Y:S05]  /*17f10*/  @!P0 BRA `(.L_x_566) ;  /* 0x0000000400648947 */ /* 0x001fea0003800000 */
.L_x_580:
[----:B------:R-:W-:-:S05]  /*17f20*/  VIADD R6, R6, 0x1 ;  /* 0x0000000106067836 */ /* 0x000fca0000000000 */
[----:B------:R-:W-:-:S04]  /*17f30*/  ISETP.NE.AND P0, PT, R6, 0x7, PT ;  /* 0x000000070600780c */ /* 0x000fc80003f05270 */
[----:B0-----:R-:W-:Y:S02]  /*17f40*/  SEL R0, RZ, 0x1, P0 ;  /* 0x00000001ff007807 */ /* 0x001fe40000000000 */
[----:B------:R-:W-:Y:S02]  /*17f50*/  SEL R6, R6, RZ, P0 ;  /* 0x000000ff06067207 */ /* 0x000fe40000000000 */
[----:B------:R-:W-:-:S03]  /*17f60*/  LOP3.LUT R7, R7, R0, RZ, 0x3c, !PT ;  /* 0x0000000007077212 */ /* 0x000fc600078e3cff */
[----:B------:R-:W-:Y:S01]  /*17f70*/  IMAD R5, R6, 0x8, R3 ;  /* 0x0000000806057824 */ /* 0x000fe200078e0203 */
[----:B------:R-:W-:-:S04]  /*17f80*/  SHF.L.U32 R0, R7, 0x1f, RZ ;  /* 0x0000001f07007819 */ /* 0x000fc800000006ff */
[----:B------:R-:W0:Y:S02]  /*17f90*/  SYNCS.PHASECHK.TRANS64.TRYWAIT P0, [R5+URZ], R0 ;  /* 0x00000000050075a7 */ /* 0x000e24000800017f */
[----:B0-----:R-:W-:Y:S05]  /*17fa0*/  @!P0 BRA `(.L_x_567) ;  /* 0x0000000400548947 */ /* 0x001fea0003800000 */
.L_x_581:
[----:B0-----:R-:W-:-:S05]  /*17fb0*/  VIADD R0, R6, 0x1 ;  /* 0x0000000106007836 */ /* 0x001fca0000000000 */
[----:B------:R-:W-:-:S04]  /*17fc0*/  ISETP.NE.AND P0, PT, R0, 0x7, PT ;  /* 0x000000070000780c */ /* 0x000fc80003f05270 */
[----:B------:R-:W-:Y:S02]  /*17fd0*/  SEL R2, RZ, 0x1, P0 ;  /* 0x00000001ff027807 */ /* 0x000fe40000000000 */
[----:B------:R-:W-:Y:S02]  /*17fe0*/  SEL R4, R0, RZ, P0 ;  /* 0x000000ff00047207 */ /* 0x000fe40000000000 */
[----:B------:R-:W-:Y:S02]  /*17ff0*/  LOP3.LUT R7, R7, R2, RZ, 0x3c, !PT ;  /* 0x0000000207077212 */ /* 0x000fe400078e3cff */
[----:B------:R-:W-:Y:S02]  /*18000*/  LEA R5, R4, R3, 0x3 ;  /* 0x0000000304057211 */ /* 0x000fe400078e18ff */
[----:B------:R-:W-:-:S04]  /*18010*/  SHF.L.U32 R0, R7, 0x1f, RZ ;  /* 0x0000001f07007819 */ /* 0x000fc800000006ff */
[----:B------:R-:W0:Y:S02]  /*18020*/  SYNCS.PHASECHK.TRANS64.TRYWAIT P0, [R5+URZ], R0 ;  /* 0x00000000050075a7 */ /* 0x000e24000800017f */
[----:B0-----:R-:W-:Y:S05]  /*18030*/  @!P0 BRA `(.L_x_568) ;  /* 0x0000000400448947 */ /* 0x001fea0003800000 */
.L_x_582:
[----:B0-----:R-:W-:-:S05]  /*18040*/  VIADD R0, R4, 0x1 ;  /* 0x0000000104007836 */ /* 0x001fca0000000000 */
[----:B------:R-:W-:-:S04]  /*18050*/  ISETP.NE.AND P0, PT, R0, 0x7, PT ;  /* 0x000000070000780c */ /* 0x000fc80003f05270 */
[----:B------:R-:W-:Y:S02]  /*18060*/  SEL R2, RZ, 0x1, P0 ;  /* 0x00000001ff027807 */ /* 0x000fe40000000000 */
[----:B------:R-:W-:Y:S02]  /*18070*/  SEL R4, R0, RZ, P0 ;  /* 0x000000ff00047207 */ /* 0x000fe40000000000 */
[----:B------:R-:W-:-:S03]  /*18080*/  LOP3.LUT R7, R7, R2, RZ, 0x3c, !PT ;  /* 0x0000000207077212 */ /* 0x000fc600078e3cff */
[----:B------:R-:W-:Y:S01]  /*18090*/  IMAD R5, R4, 0x8, R3 ;  /* 0x0000000804057824 */ /* 0x000fe200078e0203 */
[----:B------:R-:W-:-:S04]  /*180a0*/  SHF.L.U32 R0, R7, 0x1f, RZ ;  /* 0x0000001f07007819 */ /* 0x000fc800000006ff */
[----:B------:R-:W0:Y:S02]  /*180b0*/  SYNCS.PHASECHK.TRANS64.TRYWAIT P0, [R5+URZ], R0 ;  /* 0x00000000050075a7 */ /* 0x000e24000800017f */
[----:B0-----:R-:W-:Y:S05]  /*180c0*/  @!P0 BRA `(.L_x_569) ;  /* 0x0000000400348947 */ /* 0x001fea0003800000 */
.L_x_583:
        /* <DEDUP_REMOVED lines=9> */
.L_x_584:
        /* <DEDUP_REMOVED lines=9> */
.L_x_585:
[----:B0-----:R-:W-:-:S05]  /*181f0*/  VIADD R0, R4, 0x1 ;  /* 0x0000000104007836 */ /* 0x001fca0000000000 */
[----:B------:R-:W-:-:S04]  /*18200*/  ISETP.NE.AND P0, PT, R0, 0x7, PT ;  /* 0x000000070000780c */ /* 0x000fc80003f05270 */
[----:B------:R-:W-:Y:S02]  /*18210*/  SEL R2, RZ, 0x1, P0 ;  /* 0x00000001ff027807 */ /* 0x000fe40000000000 */
[----:B------:R-:W-:Y:S02]  /*18220*/  SEL R0, R0, RZ, P0 ;  /* 0x000000ff00007207 */ /* 0x000fe40000000000 */
[----:B------:R-:W-:-:S03]  /*18230*/  LOP3.LUT R2, R7, R2, RZ, 0x3c, !PT ;  /* 0x0000000207027212 */ /* 0x000fc600078e3cff */
[----:B------:R-:W-:Y:S01]  /*18240*/  IMAD R3, R0, 0x8, R3 ;  /* 0x0000000800037824 */ /* 0x000fe200078e0203 */
[----:B------:R-:W-:-:S07]  /*18250*/  SHF.L.U32 R0, R2, 0x1f, RZ ;  /* 0x0000001f02007819 */ /* 0x000fce00000006ff */
.L_x_572:
[----:B0-----:R0:W1:Y:S02]  /*18260*/  SYNCS.PHASECHK.TRANS64.TRYWAIT P0, [R3+URZ], R0 ;  /* 0x00000000030075a7 */ /* 0x001064000800017f */
[----:B-1----:R-:W-:Y:S05]  /*18270*/  @!P0 NANOSLEEP.SYNCS 0x989680 ;  /* 0x009896800000895d */ /* 0x002fea0003900000 */
[----:B------:R-:W1:Y:S02]  /*18280*/  @!P0 SYNCS.PHASECHK.TRANS64 P0, [R3+URZ], R0 ;  /* 0x00000000030085a7 */ /* 0x000e64000800007f */
[----:B-1----:R-:W-:Y:S05]  /*18290*/  @!P0 BRA `(.L_x_572) ;  /* 0xfffffffc00f08947 */ /* 0x002fea000383ffff */
.L_x_564:
[----:B------:R-:W-:Y:S05]  /*182a0*/  BSYNC B0 ;  /* 0x0000000000007941 */ /* 0x000fea0003800000 */
.L_x_563:
[----:B------:R-:W-:Y:S05]  /*182b0*/  EXIT ;  /* 0x000000000000794d */ /* 0x000fea0003800000 */
.L_x_21:
[----:B-1----:R1:W2:Y:S02]  /*182c0*/  SYNCS.PHASECHK.TRANS64.TRYWAIT P1, [R4+URZ], R3 ;  /* 0x00000003040075a7 */ /* 0x0022a4000802017f */
[----:B--2---:R-:W-:Y:S05]  /*182d0*/  @!P1 NANOSLEEP.SYNCS 0x989680 ;  /* 0x009896800000995d */ /* 0x004fea0003900000 */
[----:B------:R-:W2:Y:S02]  /*182e0*/  @!P1 SYNCS.PHASECHK.TRANS64 P1, [R4+URZ], R3 ;  /* 0x00000003040095a7 */ /* 0x000ea4000802007f */
[----:B--2---:R-:W-:Y:S05]  /*182f0*/  @!P1 BRA `(.L_x_21) ;  /* 0xfffffffc00f09947 */ /* 0x004fea000383ffff */
[----:B------:R-:W-:Y:S05]  /*18300*/  BRA `(.L_x_20) ;  /* 0xfffffe9000f87947 */ /* 0x000fea000383ffff */
.L_x_26:
[----:B-1----:R1:W2:Y:S02]  /*18310*/  SYNCS.PHASECHK.TRANS64.TRYWAIT P1, [R5+URZ], R6 ;  /* 0x00000006050075a7 */ /* 0x0022a4000802017f */
[----:B--2---:R-:W-:Y:S05]  /*18320*/  @!P1 NANOSLEEP.SYNCS 0x989680 ;  /* 0x009896800000995d */ /* 0x004fea0003900000 */
[----:B------:R-:W2:Y:S02]  /*18330*/  @!P1 SYNCS.PHASECHK.TRANS64 P1, [R5+URZ], R6 ;  /* 0x00000006050095a7 */ /* 0x000ea4000802007f */
[----:B--2---:R-:W-:Y:S05]  /*18340*/  @!P1 BRA `(.L_x_26) ;  /* 0xfffffffc00f09947 */ /* 0x004fea000383ffff */
[----:B------:R-:W-:Y:S05]  /*18350*/  BRA `(.L_x_25) ;  /* 0xfffffea800587947 */ /* 0x000fea000383ffff */
.L_x_551:
[----:B------:R-:W-:Y:S01]  /*18360*/  BSSY B1, `(.L_x_573) ;  /* 0x0000006000017945 */ /* 0x000fe20003800000 */
[----:B------:R-:W-:-:S07]  /*18370*/  IMAD.MOV.U32 R15, RZ, RZ, -0x1 ;  /* 0xffffffffff0f7424 */ /* 0x000fce00078e00ff */
[----:B------:R-:W-:Y:S05]  /*18380*/  WARPSYNC.COLLECTIVE R15, `(.L_x_574) ;  /* 0x000000000f0c7348 */ /* 0x000fea0003c00000 */
[----:B------:R-:W-:Y:S02]  /*18390*/  ELECT P6, UR62, PT ;  /* 0x00000000003e782f */ /* 0x000fe400038c0000 */
[----:B------:R-:W-:Y:S01]  /*183a0*/  MOV R14, UR62 ;  /* 0x0000003e000e7c02 */ /* 0x000fe20008000f00 */
[----:B------:R-:W-:Y:S10]  /*183b0*/  ENDCOLLECTIVE ;  /* 0x000000000000791b */ /* 0x000ff40003800000 */
.L_x_574:
[----:B------:R-:W-:Y:S05]  /*183c0*/  BSYNC B1 ;  /* 0x0000000000017941 */ /* 0x000fea0003800000 */
.L_x_573:
[----:B------:R-:W-:Y:S05]  /*183d0*/  BRA `(.L_x_575) ;  /* 0xffffffec008c7947 */ /* 0x000fea000383ffff */
.L_x_554:
[----:B0-----:R0:W2:Y:S02]  /*183e0*/  SYNCS.PHASECHK.TRANS64.TRYWAIT P0, [R8+URZ+0x38], R11 ;  /* 0x0000380b080075a7 */ /* 0x0010a4000800017f */
[----:B--2---:R-:W-:Y:S05]  /*183f0*/  @!P0 NANOSLEEP.SYNCS 0x989680 ;  /* 0x009896800000895d */ /* 0x004fea0003900000 */
[----:B------:R-:W2:Y:S02]  /*18400*/  @!P0 SYNCS.PHASECHK.TRANS64 P0, [R8+URZ+0x38], R11 ;  /* 0x0000380b080085a7 */ /* 0x000ea4000800007f */
[----:B--2---:R-:W-:Y:S05]  /*18410*/  @!P0 BRA `(.L_x_554) ;  /* 0xfffffffc00f08947 */ /* 0x004fea000383ffff */
[----:B------:R-:W-:Y:S05]  /*18420*/  BRA `(.L_x_576) ;  /* 0xffffffec00d07947 */ /* 0x000fea000383ffff */
.L_x_562:
[----:B------:R-:W-:Y:S01]  /*18430*/  BSSY B0, `(.L_x_577) ;  /* 0x0000006000007945 */ /* 0x000fe20003800000 */
[----:B------:R-:W-:-:S07]  /*18440*/  IMAD.MOV.U32 R15, RZ, RZ, -0x1 ;  /* 0xffffffffff0f7424 */ /* 0x000fce00078e00ff */
[----:B------:R-:W-:Y:S05]  /*18450*/  WARPSYNC.COLLECTIVE R15, `(.L_x_578) ;  /* 0x000000000f0c7348 */ /* 0x000fea0003c00000 */
[----:B------:R-:W-:Y:S02]  /*18460*/  ELECT P6, UR62, PT ;  /* 0x00000000003e782f */ /* 0x000fe400038c0000 */
[----:B------:R-:W-:Y:S01]  /*18470*/  MOV R14, UR62 ;  /* 0x0000003e000e7c02 */ /* 0x000fe20008000f00 */
[----:B------:R-:W-:Y:S10]  /*18480*/  ENDCOLLECTIVE ;  /* 0x000000000000791b */ /* 0x000ff40003800000 */
.L_x_578:
[----:B------:R-:W-:Y:S05]  /*18490*/  BSYNC B0 ;  /* 0x0000000000007941 */ /* 0x000fea0003800000 */
.L_x_577:
[----:B------:R-:W-:Y:S05]  /*184a0*/  BRA `(.L_x_579) ;  /* 0xfffffff800607947 */ /* 0x000fea000383ffff */
.L_x_566:
[----:B0-----:R0:W1:Y:S02]  /*184b0*/  SYNCS.PHASECHK.TRANS64.TRYWAIT P0, [R5+URZ], R0 ;  /* 0x00000000050075a7 */ /* 0x001064000800017f */
[----:B-1----:R-:W-:Y:S05]  /*184c0*/  @!P0 NANOSLEEP.SYNCS 0x989680 ;  /* 0x009896800000895d */ /* 0x002fea0003900000 */
[----:B------:R-:W1:Y:S02]  /*184d0*/  @!P0 SYNCS.PHASECHK.TRANS64 P0, [R5+URZ], R0 ;  /* 0x00000000050085a7 */ /* 0x000e64000800007f */
[----:B-1----:R-:W-:Y:S05]  /*184e0*/  @!P0 BRA `(.L_x_566) ;  /* 0xfffffffc00f08947 */ /* 0x002fea000383ffff */
[----:B------:R-:W-:Y:S05]  /*184f0*/  BRA `(.L_x_580) ;  /* 0xfffffff800887947 */ /* 0x000fea000383ffff */
.L_x_567:
[----:B0-----:R0:W1:Y:S02]  /*18500*/  SYNCS.PHASECHK.TRANS64.TRYWAIT P0, [R5+URZ], R0 ;  /* 0x00000000050075a7 */ /* 0x001064000800017f */
[----:B-1----:R-:W-:Y:S05]  /*18510*/  @!P0 NANOSLEEP.SYNCS 0x989680 ;  /* 0x009896800000895d */ /* 0x002fea0003900000 */
[----:B------:R-:W1:Y:S02]  /*18520*/  @!P0 SYNCS.PHASECHK.TRANS64 P0, [R5+URZ], R0 ;  /* 0x00000000050085a7 */ /* 0x000e64000800007f */
[----:B-1----:R-:W-:Y:S05]  /*18530*/  @!P0 BRA `(.L_x_567) ;  /* 0xfffffffc00f08947 */ /* 0x002fea000383ffff */
[----:B------:R-:W-:Y:S05]  /*18540*/  BRA `(.L_x_581) ;  /* 0xfffffff800987947 */ /* 0x000fea000383ffff */
.L_x_568:
[----:B0-----:R0:W1:Y:S02]  /*18550*/  SYNCS.PHASECHK.TRANS64.TRYWAIT P0, [R5+URZ], R0 ;  /* 0x00000000050075a7 */ /* 0x001064000800017f */
[----:B-1----:R-:W-:Y:S05]  /*18560*/  @!P0 NANOSLEEP.SYNCS 0x989680 ;  /* 0x009896800000895d */ /* 0x002fea0003900000 */
[----:B------:R-:W1:Y:S02]  /*18570*/  @!P0 SYNCS.PHASECHK.TRANS64 P0, [R5+URZ], R0 ;  /* 0x00000000050085a7 */ /* 0x000e64000800007f */
[----:B-1----:R-:W-:Y:S05]  /*18580*/  @!P0 BRA `(.L_x_568) ;  /* 0xfffffffc00f08947 */ /* 0x002fea000383ffff */
[----:B------:R-:W-:Y:S05]  /*18590*/  BRA `(.L_x_582) ;  /* 0xfffffff800a87947 */ /* 0x000fea000383ffff */
.L_x_569:
[----:B0-----:R0:W1:Y:S02]  /*185a0*/  SYNCS.PHASECHK.TRANS64.TRYWAIT P0, [R5+URZ], R0 ;  /* 0x00000000050075a7 */ /* 0x001064000800017f */
[----:B-1----:R-:W-:Y:S05]  /*185b0*/  @!P0 NANOSLEEP.SYNCS 0x989680 ;  /* 0x009896800000895d */ /* 0x002fea0003900000 */
[----:B------:R-:W1:Y:S02]  /*185c0*/  @!P0 SYNCS.PHASECHK.TRANS64 P0, [R5+URZ], R0 ;  /* 0x00000000050085a7 */ /* 0x000e64000800007f */
[----:B-1----:R-:W-:Y:S05]  /*185d0*/  @!P0 BRA `(.L_x_569) ;  /* 0xfffffffc00f08947 */ /* 0x002fea000383ffff */
[----:B------:R-:W-:Y:S05]  /*185e0*/  BRA `(.L_x_583) ;  /* 0xfffffff800b87947 */ /* 0x000fea000383ffff */
.L_x_570:
[----:B0-----:R0:W1:Y:S02]  /*185f0*/  SYNCS.PHASECHK.TRANS64.TRYWAIT P0, [R5+URZ], R0 ;  /* 0x00000000050075a7 */ /* 0x001064000800017f */
[----:B-1----:R-:W-:Y:S05]  /*18600*/  @!P0 NANOSLEEP.SYNCS 0x989680 ;  /* 0x009896800000895d */ /* 0x002fea0003900000 */
[----:B------:R-:W1:Y:S02]  /*18610*/  @!P0 SYNCS.PHASECHK.TRANS64 P0, [R5+URZ], R0 ;  /* 0x00000000050085a7 */ /* 0x000e64000800007f */
[----:B-1----:R-:W-:Y:S05]  /*18620*/  @!P0 BRA `(.L_x_570) ;  /* 0xfffffffc00f08947 */ /* 0x002fea000383ffff */
[----:B------:R-:W-:Y:S05]  /*18630*/  BRA `(.L_x_584) ;  /* 0xfffffff800c87947 */ /* 0x000fea000383ffff */
.L_x_571:
[----:B0-----:R0:W1:Y:S02]  /*18640*/  SYNCS.PHASECHK.TRANS64.TRYWAIT P0, [R5+URZ], R0 ;  /* 0x00000000050075a7 */ /* 0x001064000800017f */
[----:B-1----:R-:W-:Y:S05]  /*18650*/  @!P0 NANOSLEEP.SYNCS 0x989680 ;  /* 0x009896800000895d */ /* 0x002fea0003900000 */
[----:B------:R-:W1:Y:S02]  /*18660*/  @!P0 SYNCS.PHASECHK.TRANS64 P0, [R5+URZ], R0 ;  /* 0x00000000050085a7 */ /* 0x000e64000800007f */
[----:B-1----:R-:W-:Y:S05]  /*18670*/  @!P0 BRA `(.L_x_571) ;  /* 0xfffffffc00f08947 */ /* 0x002fea000383ffff */
[----:B------:R-:W-:Y:S05]  /*18680*/  BRA `(.L_x_585) ;  /* 0xfffffff800d87947 */ /* 0x000fea000383ffff */
.L_x_586:
[----:B------:R-:W-:-:S00]  /*18690*/  BRA `(.L_x_586) ;  /* 0xfffffffc00fc7947 */ /* 0x000fc0000383ffff */
[----:B------:R-:W-:-:S00]  /*186a0*/  NOP ;  /* 0x0000000000007918 */ /* 0x000fc00000000000 */
        /* <DEDUP_REMOVED lines=13> */
.L_x_587:


//--------------------- .nv.global.init           --------------------------
	.section	.nv.global.init,"aw",@progbits
.nv.global.init:
	.type		$str$22,@object
	.size		$str$22,($str$23 - $str$22)
$str$22:
        /*0000*/ 	.byte	0x6b, 0x5f, 0x74, 0x69, 0x6c, 0x65, 0x5f, 0x63, 0x6f, 0x75, 0x6e, 0x74, 0x20, 0x3e, 0x3d, 0x20
        /*0010*/ 	.byte	0x31, 0x00
	.type		$str$23,@object
	.size		$str$23,(__unnamed_1 - $str$23)
$str$23:
        /*0012*/ 	.byte	0x2f, 0x74, 0x6d, 0x70, 0x2f, 0x63, 0x75, 0x74, 0x6c, 0x61, 0x73, 0x73, 0x5f, 0x73, 0x77, 0x65
        /*0022*/ 	.byte	0x65, 0x70, 0x5f, 0x73, 0x72, 0x63, 0x2f, 0x69, 0x6e, 0x63, 0x6c, 0x75, 0x64, 0x65, 0x2f, 0x63
        /*0032*/ 	.byte	0x75, 0x74, 0x6c, 0x61, 0x73, 0x73, 0x2f, 0x67, 0x65, 0x6d, 0x6d, 0x2f, 0x63, 0x6f, 0x6c, 0x6c
        /*0042*/ 	.byte	0x65, 0x63, 0x74, 0x69, 0x76, 0x65, 0x2f, 0x73, 0x6d, 0x39, 0x30, 0x5f, 0x6d, 0x6d, 0x61, 0x5f
        /*0052*/ 	.byte	0x74, 0x6d, 0x61, 0x5f, 0x67, 0x6d, 0x6d, 0x61, 0x5f, 0x73, 0x73, 0x5f, 0x77, 0x61, 0x72, 0x70
        /*0062*/ 	.byte	0x73, 0x70, 0x65, 0x63, 0x69, 0x61, 0x6c, 0x69, 0x7a, 0x65, 0x64, 0x2e, 0x68, 0x70, 0x70, 0x00
	.type		__unnamed_1,@object
	.size		__unnamed_1,(.L_0 - __unnamed_1)
__unnamed_1:
        /* <DEDUP_REMOVED lines=182> */
        /*0bd2*/ 	.byte	0x5d, 0x00
.L_0:


//--------------------- .nv.shared._ZN7cutlass13device_kernelINS_4gemm6kernel13GemmUniversalIN4cute5tupleIJiiiiEEENS1_10collective13CollectiveMmaINS1_34MainloopSm90TmaGmmaWarpSpecializedILi7ENS5_IJNS4_1CILi1EEENSA_ILi4EEESB_EEENS1_35KernelTmaWarpSpecializedCooperativeEEENS5_IJNSA_ILi256EEESG_NSA_ILi32EEEEEENS_10bfloat16_tENS5_IJlSB_lEEESJ_SK_NS4_8TiledMMAINS4_8MMA_AtomIJNS4_4SM904GMMA28MMA_64x256x16_F32BF16BF16_SSILNSO_5MajorE0ELSQ_0ELNSO_7ScaleInE1ELSR_1EEEEEENS4_6LayoutINS5_IJNSA_ILi2EEESB_SB_EEENS5_IJSB_NSA_ILi0EEESX_EEEEENS5_IJNS4_10UnderscoreES10_S10_EEEEENS4_23SM90_TMA_LOAD_MULTICASTENS4_14ComposedLayoutINS4_7SwizzleILi2ELi4ELi3EEENS4_18smem_ptr_flag_bitsILi16EEENSU_INS5_IJNSA_ILi8EEESH_EEENS5_IJSH_SB_EEEEEEEvNS4_8identityENS4_13SM90_TMA_LOADES1D_vS1E_EENS_8epilogue10collective6detail29Sm90TmaWarpSpecializedAdapterINS1I_15DefaultEpilogueISJ_SK_SK_NS1H_6thread17LinearCombinationISJ_Li1EffLNS1M_9ScaleType4KindE0ELNS_15FloatRoundStyleE2ESJ_EENS1_15EpilogueDefaultEEEEEvvEEEEvNT_6ParamsE --------------------------
	.section	.nv.shared._ZN7cutlass13device_kernelINS_4gemm6kernel13GemmUniversalIN4cute5tupleIJiiiiEEENS1_10collective13CollectiveMmaINS1_34MainloopSm90TmaGmmaWarpSpecializedILi7ENS5_IJNS4_1CILi1EEENSA_ILi4EEESB_EEENS1_35KernelTmaWarpSpecializedCooperativeEEENS5_IJNSA_ILi256EEESG_NSA_ILi32EEEEEENS_10bfloat16_tENS5_IJlSB_lEEESJ_SK_NS4_8TiledMMAINS4_8MMA_AtomIJNS4_4SM904GMMA28MMA_64x256x16_F32BF16BF16_SSILNSO_5MajorE0ELSQ_0ELNSO_7ScaleInE1ELSR_1EEEEEENS4_6LayoutINS5_IJNSA_ILi2EEESB_SB_EEENS5_IJSB_NSA_ILi0EEESX_EEEEENS5_IJNS4_10UnderscoreES10_S10_EEEEENS4_23SM90_TMA_LOAD_MULTICASTENS4_14ComposedLayoutINS4_7SwizzleILi2ELi4ELi3EEENS4_18smem_ptr_flag_bitsILi16EEENSU_INS5_IJNSA_ILi8EEESH_EEENS5_IJSH_SB_EEEEEEEvNS4_8identityENS4_13SM90_TMA_LOADES1D_vS1E_EENS_8epilogue10collective6detail29Sm90TmaWarpSpecializedAdapterINS1I_15DefaultEpilogueISJ_SK_SK_NS1H_6thread17LinearCombinationISJ_Li1EffLNS1M_9ScaleType4KindE0ELNS_15FloatRoundStyleE2ESJ_EENS1_15EpilogueDefaultEEEEEvvEEEEvNT_6ParamsE,"aw",@nobits
	.sectionflags	@""
	.align	16
	.zero		1024


//--------------------- .nv.shared.reserved.0     --------------------------
	.section	.nv.shared.reserved.0,"aw",@nobits
	.weak		__nv_reservedSMEM_offset_0_alias
	.size		__nv_reservedSMEM_offset_0_alias, 0, 0
	.other		__nv_reservedSMEM_offset_0_alias,@"STO_CUDA_RESERVED_SHARED STV_DEFAULT"
__nv_reservedSMEM_offset_0_alias:
	.zero		0


//--------------------- .nv.global                --------------------------
	.section	.nv.global,"aw",@nobits
.nv.global:
	.type		_ZN40_INTERNAL_c4f921d7_4_k_cu_b61b3011_295364cute1_E,@object
	.size		_ZN40_INTERNAL_c4f921d7_4_k_cu_b61b3011_295364cute1_E,(_ZN40_INTERNAL_c4f921d7_4_k_cu_b61b3011_295364cuda3std3__45__cpo6cbeginE - _ZN40_INTERNAL_c4f921d7_4_k_cu_b61b3011_295364cute1_E)
_ZN40_INTERNAL_c4f921d7_4_k_cu_b61b3011_295364cute1_E:
	.zero		1
	.type		_ZN40_INTERNAL_c4f921d7_4_k_cu_b61b3011_295364cuda3std3__45__cpo6cbeginE,@object
	.size		_ZN40_INTERNAL_c4f921d7_4_k_cu_b61b3011_295364cuda3std3__45__cpo6cbeginE,(_ZN40_INTERNAL_c4f921d7_4_k_cu_b61b3011_295364cuda3std3__48in_placeE - _ZN40_INTERNAL_c4f921d7_4_k_cu_b61b3011_295364cuda3std3__45__cpo6cbeginE)
_ZN40_INTERNAL_c4f921d7_4_k_cu_b61b3011_295364cuda3std3__45__cpo6cbeginE:
	.zero		1
	.type		_ZN40_INTERNAL_c4f921d7_4_k_cu_b61b3011_295364cuda3std3__48in_placeE,@object
	.size		_ZN40_INTERNAL_c4f921d7_4_k_cu_b61b3011_295364cuda3std3__48in_placeE,(_ZN40_INTERNAL_c4f921d7_4_k_cu_b61b3011_295364cuda3std6ranges3__45__cpo9iter_moveE - _ZN40_INTERNAL_c4f921d7_4_k_cu_b61b3011_295364cuda3std3__48in_placeE)
_ZN40_INTERNAL_c4f921d7_4_k_cu_b61b3011_295364cuda3std3__48in_placeE:
	.zero		1
	.type		_ZN40_INTERNAL_c4f921d7_4_k_cu_b61b3011_295364cuda3std6ranges3__45__cpo9iter_moveE,@object
	.size		_ZN40_INTERNAL_c4f921d7_4_k_cu_b61b3011_295364cuda3std6ranges3__45__cpo9iter_moveE,(_ZN40_INTERNAL_c4f921d7_4_k_cu_b61b3011_295364cuda3std3__45__cpo5beginE - _ZN40_INTERNAL_c4f921d7_4_k_cu_b61b3011_295364cuda3std6ranges3__45__cpo9iter_moveE)
_ZN40_INTERNAL_c4f921d7_4_k_cu_b61b3011_295364cuda3std6ranges3__45__cpo9iter_moveE:
	.zero		1
	.type		_ZN40_INTERNAL_c4f921d7_4_k_cu_b61b3011_295364cuda3std3__45__cpo5beginE,@object
	.size		_ZN40_INTERNAL_c4f921d7_4_k_cu_b61b3011_295364cuda3std3__45__cpo5beginE,(_ZN40_INTERNAL_c4f921d7_4_k_cu_b61b3011_295364cuda3std3__442_GLOBAL__N__c4f921d7_4_k_cu_b61b3011_295366ignoreE - _ZN40_INTERNAL_c4f921d7_4_k_cu_b61b3011_295364cuda3std3__45__cpo5beginE)
_ZN40_INTERNAL_c4f921d7_4_k_cu_b61b3011_295364cuda3std3__45__cpo5beginE:
	.zero		1
	.type		_ZN40_INTERNAL_c4f921d7_4_k_cu_b61b3011_295364cuda3std3__442_GLOBAL__N__c4f921d7_4_k_cu_b61b3011_295366ignoreE,@object
	.size		_ZN40_INTERNAL_c4f921d7_4_k_cu_b61b3011_295364cuda3std3__442_GLOBAL__N__c4f921d7_4_k_cu_b61b3011_295366ignoreE,(_ZN40_INTERNAL_c4f921d7_4_k_cu_b61b3011_295364cute7productE - _ZN40_INTERNAL_c4f921d7_4_k_cu_b61b3011_295364cuda3std3__442_GLOBAL__N__c4f921d7_4_k_cu_b61b3011_295366ignoreE)
_ZN40_INTERNAL_c4f921d7_4_k_cu_b61b3011_295364cuda3std3__442_GLOBAL__N__c4f921d7_4_k_cu_b61b3011_295366ignoreE:
	.zero		1
	.type		_ZN40_INTERNAL_c4f921d7_4_k_cu_b61b3011_295364cute7productE,@object
	.size		_ZN40_INTERNAL_c4f921d7_4_k_cu_b61b3011_295364cute7productE,(_ZN40_INTERNAL_c4f921d7_4_k_cu_b61b3011_295364cuda3std3__45__cpo3endE - _ZN40_INTERNAL_c4f921d7_4_k_cu_b61b3011_295364cute7productE)
_ZN40_INTERNAL_c4f921d7_4_k_cu_b61b3011_295364cute7productE:
	.zero		1
	.type		_ZN40_INTERNAL_c4f921d7_4_k_cu_b61b3011_295364cuda3std3__45__cpo3endE,@object
	.size		_ZN40_INTERNAL_c4f921d7_4_k_cu_b61b3011_295364cuda3std3__45__cpo3endE,(_ZN40_INTERNAL_c4f921d7_4_k_cu_b61b3011_295364cuda3std3__419piecewise_constructE - _ZN40_INTERNAL_c4f921d7_4_k_cu_b61b3011_295364cuda3std3__45__cpo3endE)
_ZN40_INTERNAL_c4f921d7_4_k_cu_b61b3011_295364cuda3std3__45__cpo3endE:
	.zero		1
	.type		_ZN40_INTERNAL_c4f921d7_4_k_cu_b61b3011_295364cuda3std3__419piecewise_constructE,@object
	.size		_ZN40_INTERNAL_c4f921d7_4_k_cu_b61b3011_295364cuda3std3__419piecewise_constructE,(_ZN40_INTERNAL_c4f921d7_4_k_cu_b61b3011_295364cuda3std3__45__cpo4cendE - _ZN40_INTERNAL_c4f921d7_4_k_cu_b61b3011_295364cuda3std3__419piecewise_constructE)
_ZN40_INTERNAL_c4f921d7_4_k_cu_b61b3011_295364cuda3std3__419piecewise_constructE:
	.zero		1
	.type		_ZN40_INTERNAL_c4f921d7_4_k_cu_b61b3011_295364cuda3std3__45__cpo4cendE,@object
	.size		_ZN40_INTERNAL_c4f921d7_4_k_cu_b61b3011_295364cuda3std3__45__cpo4cendE,(_ZN40_INTERNAL_c4f921d7_4_k_cu_b61b3011_295364cuda3std6ranges3__45__cpo4swapE - _ZN40_INTERNAL_c4f921d7_4_k_cu_b61b3011_295364cuda3std3__45__cpo4cendE)
_ZN40_INTERNAL_c4f921d7_4_k_cu_b61b3011_295364cuda3std3__45__cpo4cendE:
	.zero		1
	.type		_ZN40_INTERNAL_c4f921d7_4_k_cu_b61b3011_295364cuda3std6ranges3__45__cpo4swapE,@object
	.size		_ZN40_INTERNAL_c4f921d7_4_k_cu_b61b3011_295364cuda3std6ranges3__45__cpo4swapE,(.L_8 - _ZN40_INTERNAL_c4f921d7_4_k_cu_b61b3011_295364cuda3std6ranges3__45__cpo4swapE)
_ZN40_INTERNAL_c4f921d7_4_k_cu_b61b3011_295364cuda3std6ranges3__45__cpo4swapE:
	.zero		1
.L_8:


//--------------------- .nv.constant0._ZN7cutlass13device_kernelINS_4gemm6kernel13GemmUniversalIN4cute5tupleIJiiiiEEENS1_10collective13CollectiveMmaINS1_34MainloopSm90TmaGmmaWarpSpecializedILi7ENS5_IJNS4_1CILi1EEENSA_ILi4EEESB_EEENS1_35KernelTmaWarpSpecializedCooperativeEEENS5_IJNSA_ILi256EEESG_NSA_ILi32EEEEEENS_10bfloat16_tENS5_IJlSB_lEEESJ_SK_NS4_8TiledMMAINS4_8MMA_AtomIJNS4_4SM904GMMA28MMA_64x256x16_F32BF16BF16_SSILNSO_5MajorE0ELSQ_0ELNSO_7ScaleInE1ELSR_1EEEEEENS4_6LayoutINS5_IJNSA_ILi2EEESB_SB_EEENS5_IJSB_NSA_ILi0EEESX_EEEEENS5_IJNS4_10UnderscoreES10_S10_EEEEENS4_23SM90_TMA_LOAD_MULTICASTENS4_14ComposedLayoutINS4_7SwizzleILi2ELi4ELi3EEENS4_18smem_ptr_flag_bitsILi16EEENSU_INS5_IJNSA_ILi8EEESH_EEENS5_IJSH_SB_EEEEEEEvNS4_8identityENS4_13SM90_TMA_LOADES1D_vS1E_EENS_8epilogue10collective6detail29Sm90TmaWarpSpecializedAdapterINS1I_15DefaultEpilogueISJ_SK_SK_NS1H_6thread17LinearCombinationISJ_Li1EffLNS1M_9ScaleType4KindE0ELNS_15FloatRoundStyleE2ESJ_EENS1_15EpilogueDefaultEEEEEvvEEEEvNT_6ParamsE --------------------------
	.section	.nv.constant0._ZN7cutlass13device_kernelINS_4gemm6kernel13GemmUniversalIN4cute5tupleIJiiiiEEENS1_10collective13CollectiveMmaINS1_34MainloopSm90TmaGmmaWarpSpecializedILi7ENS5_IJNS4_1CILi1EEENSA_ILi4EEESB_EEENS1_35KernelTmaWarpSpecializedCooperativeEEENS5_IJNSA_ILi256EEESG_NSA_ILi32EEEEEENS_10bfloat16_tENS5_IJlSB_lEEESJ_SK_NS4_8TiledMMAINS4_8MMA_AtomIJNS4_4SM904GMMA28MMA_64x256x16_F32BF16BF16_SSILNSO_5MajorE0ELSQ_0ELNSO_7ScaleInE1ELSR_1EEEEEENS4_6LayoutINS5_IJNSA_ILi2EEESB_SB_EEENS5_IJSB_NSA_ILi0EEESX_EEEEENS5_IJNS4_10UnderscoreES10_S10_EEEEENS4_23SM90_TMA_LOAD_MULTICASTENS4_14ComposedLayoutINS4_7SwizzleILi2ELi4ELi3EEENS4_18smem_ptr_flag_bitsILi16EEENSU_INS5_IJNSA_ILi8EEESH_EEENS5_IJSH_SB_EEEEEEEvNS4_8identityENS4_13SM90_TMA_LOADES1D_vS1E_EENS_8epilogue10collective6detail29Sm90TmaWarpSpecializedAdapterINS1I_15DefaultEpilogueISJ_SK_SK_NS1H_6thread17LinearCombinationISJ_Li1EffLNS1M_9ScaleType4KindE0ELNS_15FloatRoundStyleE2ESJ_EENS1_15EpilogueDefaultEEEEEvvEEEEvNT_6ParamsE,"a",@progbits
	.sectionflags	@""
	.align	4
.nv.constant0._ZN7cutlass13device_kernelINS_4gemm6kernel13GemmUniversalIN4cute5tupleIJiiiiEEENS1_10collective13CollectiveMmaINS1_34MainloopSm90TmaGmmaWarpSpecializedILi7ENS5_IJNS4_1CILi1EEENSA_ILi4EEESB_EEENS1_35KernelTmaWarpSpecializedCooperativeEEENS5_IJNSA_ILi256EEESG_NSA_ILi32EEEEEENS_10bfloat16_tENS5_IJlSB_lEEESJ_SK_NS4_8TiledMMAINS4_8MMA_AtomIJNS4_4SM904GMMA28MMA_64x256x16_F32BF16BF16_SSILNSO_5MajorE0ELSQ_0ELNSO_7ScaleInE1ELSR_1EEEEEENS4_6LayoutINS5_IJNSA_ILi2EEESB_SB_EEENS5_IJSB_NSA_ILi0EEESX_EEEEENS5_IJNS4_10UnderscoreES10_S10_EEEEENS4_23SM90_TMA_LOAD_MULTICASTENS4_14ComposedLayoutINS4_7SwizzleILi2ELi4ELi3EEENS4_18smem_ptr_flag_bitsILi16EEENSU_INS5_IJNSA_ILi8EEESH_EEENS5_IJSH_SB_EEEEEEEvNS4_8identityENS4_13SM90_TMA_LOADES1D_vS1E_EENS_8epilogue10collective6detail29Sm90TmaWarpSpecializedAdapterINS1I_15DefaultEpilogueISJ_SK_SK_NS1H_6thread17LinearCombinationISJ_Li1EffLNS1M_9ScaleType4KindE0ELNS_15FloatRoundStyleE2ESJ_EENS1_15EpilogueDefaultEEEEEvvEEEEvNT_6ParamsE:
	.zero		1664


//--------------------- SYMBOLS --------------------------

	.type		.nv.reservedSmem.offset0,@object
	.size		.nv.reservedSmem.offset0,0x4
	.type		__assertfail,@function
